//
// Generated by NVIDIA NVVM Compiler
//
// Compiler Build ID: CL-36424714
// Cuda compilation tools, release 13.0, V13.0.88
// Based on NVVM 20.0.0
//

.version 9.0
.target sm_100
.address_size 64

	// .globl	_Z15set_prior_probsILi13ELi2ELi10EEvPf

.visible .entry _Z15set_prior_probsILi13ELi2ELi10EEvPf(
	.param .u64 .ptr .align 1 _Z15set_prior_probsILi13ELi2ELi10EEvPf_param_0
)
{
	.reg .pred 	%p<27>;
	.reg .b32 	%r<31>;
	.reg .b32 	%f<52>;
	.reg .b64 	%rd<5>;

	ld.param.u64 	%rd1, [_Z15set_prior_probsILi13ELi2ELi10EEvPf_param_0];
	mov.u32 	%r1, %ctaid.x;
	mov.u32 	%r2, %ntid.x;
	mov.u32 	%r3, %tid.x;
	mad.lo.s32 	%r4, %r1, %r2, %r3;
	and.b32  	%r5, %r4, 1;
	setp.eq.b32 	%p1, %r5, 1;
	selp.f32 	%f1, 0f3F666666, 0f3DCCCCCD, %p1;
	and.b32  	%r6, %r4, 2;
	setp.eq.s32 	%p2, %r6, 0;
	selp.f32 	%f2, 0f3DCCCCCD, 0f3F666666, %p2;
	mul.f32 	%f3, %f1, %f2;
	and.b32  	%r7, %r4, 4;
	setp.eq.s32 	%p3, %r7, 0;
	selp.f32 	%f4, 0f3DCCCCCD, 0f3F666666, %p3;
	mul.f32 	%f5, %f3, %f4;
	and.b32  	%r8, %r4, 8;
	setp.eq.s32 	%p4, %r8, 0;
	selp.f32 	%f6, 0f3DCCCCCD, 0f3F666666, %p4;
	mul.f32 	%f7, %f5, %f6;
	and.b32  	%r9, %r4, 16;
	setp.eq.s32 	%p5, %r9, 0;
	selp.f32 	%f8, 0f3DCCCCCD, 0f3F666666, %p5;
	mul.f32 	%f9, %f7, %f8;
	and.b32  	%r10, %r4, 32;
	setp.eq.s32 	%p6, %r10, 0;
	selp.f32 	%f10, 0f3DCCCCCD, 0f3F666666, %p6;
	mul.f32 	%f11, %f9, %f10;
	and.b32  	%r11, %r4, 64;
	setp.eq.s32 	%p7, %r11, 0;
	selp.f32 	%f12, 0f3DCCCCCD, 0f3F666666, %p7;
	mul.f32 	%f13, %f11, %f12;
	and.b32  	%r12, %r4, 128;
	setp.eq.s32 	%p8, %r12, 0;
	selp.f32 	%f14, 0f3DCCCCCD, 0f3F666666, %p8;
	mul.f32 	%f15, %f13, %f14;
	and.b32  	%r13, %r4, 256;
	setp.eq.s32 	%p9, %r13, 0;
	selp.f32 	%f16, 0f3DCCCCCD, 0f3F666666, %p9;
	mul.f32 	%f17, %f15, %f16;
	and.b32  	%r14, %r4, 512;
	setp.eq.s32 	%p10, %r14, 0;
	selp.f32 	%f18, 0f3DCCCCCD, 0f3F666666, %p10;
	mul.f32 	%f19, %f17, %f18;
	and.b32  	%r15, %r4, 1024;
	setp.eq.s32 	%p11, %r15, 0;
	selp.f32 	%f20, 0f3DCCCCCD, 0f3F666666, %p11;
	mul.f32 	%f21, %f19, %f20;
	and.b32  	%r16, %r4, 2048;
	setp.eq.s32 	%p12, %r16, 0;
	selp.f32 	%f22, 0f3DCCCCCD, 0f3F666666, %p12;
	mul.f32 	%f23, %f21, %f22;
	and.b32  	%r17, %r4, 4096;
	setp.eq.s32 	%p13, %r17, 0;
	selp.f32 	%f24, 0f3DCCCCCD, 0f3F666666, %p13;
	mul.f32 	%f25, %f23, %f24;
	and.b32  	%r18, %r4, 8192;
	setp.eq.s32 	%p14, %r18, 0;
	selp.f32 	%f26, 0f3DCCCCCD, 0f3F666666, %p14;
	mul.f32 	%f27, %f25, %f26;
	and.b32  	%r19, %r4, 16384;
	setp.eq.s32 	%p15, %r19, 0;
	selp.f32 	%f28, 0f3DCCCCCD, 0f3F666666, %p15;
	mul.f32 	%f29, %f27, %f28;
	and.b32  	%r20, %r4, 32768;
	setp.eq.s32 	%p16, %r20, 0;
	selp.f32 	%f30, 0f3DCCCCCD, 0f3F666666, %p16;
	mul.f32 	%f31, %f29, %f30;
	and.b32  	%r21, %r4, 65536;
	setp.eq.s32 	%p17, %r21, 0;
	selp.f32 	%f32, 0f3DCCCCCD, 0f3F666666, %p17;
	mul.f32 	%f33, %f31, %f32;
	and.b32  	%r22, %r4, 131072;
	setp.eq.s32 	%p18, %r22, 0;
	selp.f32 	%f34, 0f3DCCCCCD, 0f3F666666, %p18;
	mul.f32 	%f35, %f33, %f34;
	and.b32  	%r23, %r4, 262144;
	setp.eq.s32 	%p19, %r23, 0;
	selp.f32 	%f36, 0f3DCCCCCD, 0f3F666666, %p19;
	mul.f32 	%f37, %f35, %f36;
	and.b32  	%r24, %r4, 524288;
	setp.eq.s32 	%p20, %r24, 0;
	selp.f32 	%f38, 0f3DCCCCCD, 0f3F666666, %p20;
	mul.f32 	%f39, %f37, %f38;
	and.b32  	%r25, %r4, 1048576;
	setp.eq.s32 	%p21, %r25, 0;
	selp.f32 	%f40, 0f3DCCCCCD, 0f3F666666, %p21;
	mul.f32 	%f41, %f39, %f40;
	and.b32  	%r26, %r4, 2097152;
	setp.eq.s32 	%p22, %r26, 0;
	selp.f32 	%f42, 0f3DCCCCCD, 0f3F666666, %p22;
	mul.f32 	%f43, %f41, %f42;
	and.b32  	%r27, %r4, 4194304;
	setp.eq.s32 	%p23, %r27, 0;
	selp.f32 	%f44, 0f3DCCCCCD, 0f3F666666, %p23;
	mul.f32 	%f45, %f43, %f44;
	and.b32  	%r28, %r4, 8388608;
	setp.eq.s32 	%p24, %r28, 0;
	selp.f32 	%f46, 0f3DCCCCCD, 0f3F666666, %p24;
	mul.f32 	%f47, %f45, %f46;
	and.b32  	%r29, %r4, 16777216;
	setp.eq.s32 	%p25, %r29, 0;
	selp.f32 	%f48, 0f3DCCCCCD, 0f3F666666, %p25;
	mul.f32 	%f49, %f47, %f48;
	and.b32  	%r30, %r4, 33554432;
	setp.eq.s32 	%p26, %r30, 0;
	selp.f32 	%f50, 0f3DCCCCCD, 0f3F666666, %p26;
	mul.f32 	%f51, %f49, %f50;
	cvta.to.global.u64 	%rd2, %rd1;
	mul.wide.s32 	%rd3, %r4, 4;
	add.s64 	%rd4, %rd2, %rd3;
	st.global.f32 	[%rd4], %f51;
	ret;

}
	// .globl	_Z4BBPAILi13ELi2ELi8EEvPKfPf
.visible .entry _Z4BBPAILi13ELi2ELi8EEvPKfPf(
	.param .u64 .ptr .align 1 _Z4BBPAILi13ELi2ELi8EEvPKfPf_param_0,
	.param .u64 .ptr .align 1 _Z4BBPAILi13ELi2ELi8EEvPKfPf_param_1
)
{
	.local .align 16 .b8 	__local_depot1[16];
	.reg .b64 	%SP;
	.reg .b64 	%SPL;
	.reg .pred 	%p<25>;
	.reg .b32 	%r<55>;
	.reg .b32 	%f<52>;
	.reg .b64 	%rd<19>;

	mov.u64 	%SPL, __local_depot1;
	ld.param.u64 	%rd6, [_Z4BBPAILi13ELi2ELi8EEvPKfPf_param_0];
	ld.param.u64 	%rd5, [_Z4BBPAILi13ELi2ELi8EEvPKfPf_param_1];
	cvta.to.global.u64 	%rd7, %rd6;
	add.u64 	%rd1, %SPL, 0;
	mov.u32 	%r1, %tid.x;
	mov.b32 	%r54, 0;
	st.local.v4.u32 	[%rd1], {%r54, %r54, %r54, %r54};
	mov.u32 	%r2, %ctaid.x;
	shl.b32 	%r53, %r1, 18;
	mul.wide.u32 	%rd9, %r1, 1048576;
	add.s64 	%rd18, %rd7, %rd9;
$L__BB1_1:
	and.b32  	%r9, %r53, %r2;
	setp.ne.s32 	%p1, %r9, %r2;
	selp.u64 	%rd10, 1, 0, %p1;
	shr.u32 	%r10, %r53, 13;
	and.b32  	%r11, %r10, %r2;
	setp.eq.s32 	%p2, %r11, %r2;
	selp.b64 	%rd11, 0, 2, %p2;
	or.b64  	%rd12, %rd11, %rd10;
	ld.global.f32 	%f5, [%rd18];
	shl.b64 	%rd13, %rd12, 2;
	add.s64 	%rd14, %rd1, %rd13;
	ld.local.f32 	%f6, [%rd14];
	add.f32 	%f7, %f5, %f6;
	st.local.f32 	[%rd14], %f7;
	add.s32 	%r54, %r54, 1;
	add.s32 	%r53, %r53, 1;
	add.s64 	%rd18, %rd18, 4;
	setp.ne.s32 	%p3, %r54, 262144;
	@%p3 bra 	$L__BB1_1;
	ld.local.u32 	%r12, [%rd1];
	shfl.sync.bfly.b32	%r13|%p4, %r12, 16, 31, -1;
	mov.b32 	%f8, %r13;
	mov.b32 	%f9, %r12;
	add.f32 	%f10, %f9, %f8;
	mov.b32 	%r14, %f10;
	shfl.sync.bfly.b32	%r15|%p5, %r14, 8, 31, -1;
	mov.b32 	%f11, %r15;
	add.f32 	%f12, %f10, %f11;
	mov.b32 	%r16, %f12;
	shfl.sync.bfly.b32	%r17|%p6, %r16, 4, 31, -1;
	mov.b32 	%f13, %r17;
	add.f32 	%f14, %f12, %f13;
	mov.b32 	%r18, %f14;
	shfl.sync.bfly.b32	%r19|%p7, %r18, 2, 31, -1;
	mov.b32 	%f15, %r19;
	add.f32 	%f16, %f14, %f15;
	mov.b32 	%r20, %f16;
	shfl.sync.bfly.b32	%r21|%p8, %r20, 1, 31, -1;
	mov.b32 	%f17, %r21;
	add.f32 	%f1, %f16, %f17;
	st.local.f32 	[%rd1], %f1;
	ld.local.u32 	%r22, [%rd1+4];
	shfl.sync.bfly.b32	%r23|%p9, %r22, 16, 31, -1;
	mov.b32 	%f18, %r23;
	mov.b32 	%f19, %r22;
	add.f32 	%f20, %f19, %f18;
	mov.b32 	%r24, %f20;
	shfl.sync.bfly.b32	%r25|%p10, %r24, 8, 31, -1;
	mov.b32 	%f21, %r25;
	add.f32 	%f22, %f20, %f21;
	mov.b32 	%r26, %f22;
	shfl.sync.bfly.b32	%r27|%p11, %r26, 4, 31, -1;
	mov.b32 	%f23, %r27;
	add.f32 	%f24, %f22, %f23;
	mov.b32 	%r28, %f24;
	shfl.sync.bfly.b32	%r29|%p12, %r28, 2, 31, -1;
	mov.b32 	%f25, %r29;
	add.f32 	%f26, %f24, %f25;
	mov.b32 	%r30, %f26;
	shfl.sync.bfly.b32	%r31|%p13, %r30, 1, 31, -1;
	mov.b32 	%f27, %r31;
	add.f32 	%f2, %f26, %f27;
	st.local.f32 	[%rd1+4], %f2;
	ld.local.u32 	%r32, [%rd1+8];
	shfl.sync.bfly.b32	%r33|%p14, %r32, 16, 31, -1;
	mov.b32 	%f28, %r33;
	mov.b32 	%f29, %r32;
	add.f32 	%f30, %f29, %f28;
	mov.b32 	%r34, %f30;
	shfl.sync.bfly.b32	%r35|%p15, %r34, 8, 31, -1;
	mov.b32 	%f31, %r35;
	add.f32 	%f32, %f30, %f31;
	mov.b32 	%r36, %f32;
	shfl.sync.bfly.b32	%r37|%p16, %r36, 4, 31, -1;
	mov.b32 	%f33, %r37;
	add.f32 	%f34, %f32, %f33;
	mov.b32 	%r38, %f34;
	shfl.sync.bfly.b32	%r39|%p17, %r38, 2, 31, -1;
	mov.b32 	%f35, %r39;
	add.f32 	%f36, %f34, %f35;
	mov.b32 	%r40, %f36;
	shfl.sync.bfly.b32	%r41|%p18, %r40, 1, 31, -1;
	mov.b32 	%f37, %r41;
	add.f32 	%f3, %f36, %f37;
	st.local.f32 	[%rd1+8], %f3;
	ld.local.u32 	%r42, [%rd1+12];
	shfl.sync.bfly.b32	%r43|%p19, %r42, 16, 31, -1;
	mov.b32 	%f38, %r43;
	mov.b32 	%f39, %r42;
	add.f32 	%f40, %f39, %f38;
	mov.b32 	%r44, %f40;
	shfl.sync.bfly.b32	%r45|%p20, %r44, 8, 31, -1;
	mov.b32 	%f41, %r45;
	add.f32 	%f42, %f40, %f41;
	mov.b32 	%r46, %f42;
	shfl.sync.bfly.b32	%r47|%p21, %r46, 4, 31, -1;
	mov.b32 	%f43, %r47;
	add.f32 	%f44, %f42, %f43;
	mov.b32 	%r48, %f44;
	shfl.sync.bfly.b32	%r49|%p22, %r48, 2, 31, -1;
	mov.b32 	%f45, %r49;
	add.f32 	%f46, %f44, %f45;
	mov.b32 	%r50, %f46;
	shfl.sync.bfly.b32	%r51|%p23, %r50, 1, 31, -1;
	mov.b32 	%f47, %r51;
	add.f32 	%f4, %f46, %f47;
	st.local.f32 	[%rd1+12], %f4;
	and.b32  	%r52, %r1, 31;
	setp.ne.s32 	%p24, %r52, 0;
	@%p24 bra 	$L__BB1_4;
	cvta.to.global.u64 	%rd15, %rd5;
	mul.wide.u32 	%rd16, %r2, 4;
	add.s64 	%rd17, %rd15, %rd16;
	add.f32 	%f48, %f1, %f2;
	add.f32 	%f49, %f48, %f3;
	add.f32 	%f50, %f49, %f4;
	atom.global.add.f32 	%f51, [%rd17], %f50;
$L__BB1_4:
	ret;

}


// ===== COMPILED SASS (sm_100) =====

	.target	sm_100

	.elftype	@"ET_EXEC"


//--------------------- .note.nv.tkinfo           --------------------------
	.section	.note.nv.tkinfo,"",@"SHT_NOTE"
	.sectionflags	@"SHF_NOTE_NV_TKINFO"
	.tkinfo
        /*0018*/ 	.word	0x00000002
        /*0030*/ 	.string	""
        /*0030*/ 	.string	"ptxas"
        /*0030*/ 	.string	"Cuda compilation tools, release 13.0, V13.0.88"
        /*0030*/ 	.string	"Build cuda_13.0.r13.0/compiler.36424714_0"
        /*0030*/ 	.string	"-arch sm_100 -m 64 "



//--------------------- .note.nv.cuinfo           --------------------------
	.section	.note.nv.cuinfo,"",@"SHT_NOTE"
	.sectionflags	@"SHF_NOTE_NV_CUINFO"
        /*0018*/ 	.short	0x0002
        /*001a*/ 	.short	0x0064
        /*001c*/ 	.short	0x0082
	.zero		2


//--------------------- .nv.info                  --------------------------
	.section	.nv.info,"",@"SHT_CUDA_INFO"
	.align	4


	//----- nvinfo : EIATTR_REGCOUNT
	.align		4
        /*0000*/ 	.byte	0x04, 0x2f
        /*0002*/ 	.short	(.L_1 - .L_0)
	.align		4
.L_0:
        /*0004*/ 	.word	index@(_Z15set_prior_probsILi13ELi2ELi10EEvPf)
        /*0008*/ 	.word	0x0000000b


	//----- nvinfo : EIATTR_FRAME_SIZE
	.align		4
.L_1:
        /*000c*/ 	.byte	0x04, 0x11
        /*000e*/ 	.short	(.L_3 - .L_2)
	.align		4
.L_2:
        /*0010*/ 	.word	index@(_Z15set_prior_probsILi13ELi2ELi10EEvPf)
        /*0014*/ 	.word	0x00000000


	//----- nvinfo : EIATTR_REGCOUNT
	.align		4
.L_3:
        /*0018*/ 	.byte	0x04, 0x2f
        /*001a*/ 	.short	(.L_5 - .L_4)
	.align		4
.L_4:
        /*001c*/ 	.word	index@(_Z4BBPAILi13ELi2ELi8EEvPKfPf)
        /*0020*/ 	.word	0x0000001c


	//----- nvinfo : EIATTR_FRAME_SIZE
	.align		4
.L_5:
        /*0024*/ 	.byte	0x04, 0x11
        /*0026*/ 	.short	(.L_7 - .L_6)
	.align		4
.L_6:
        /*0028*/ 	.word	index@(_Z4BBPAILi13ELi2ELi8EEvPKfPf)
        /*002c*/ 	.word	0x00000000


	//----- nvinfo : EIATTR_MIN_STACK_SIZE
	.align		4
.L_7:
        /*0030*/ 	.byte	0x04, 0x12
        /*0032*/ 	.short	(.L_9 - .L_8)
	.align		4
.L_8:
        /*0034*/ 	.word	index@(_Z4BBPAILi13ELi2ELi8EEvPKfPf)
        /*0038*/ 	.word	0x00000000


	//----- nvinfo : EIATTR_MIN_STACK_SIZE
	.align		4
.L_9:
        /*003c*/ 	.byte	0x04, 0x12
        /*003e*/ 	.short	(.L_11 - .L_10)
	.align		4
.L_10:
        /*0040*/ 	.word	index@(_Z15set_prior_probsILi13ELi2ELi10EEvPf)
        /*0044*/ 	.word	0x00000000
.L_11:


//--------------------- .nv.compat                --------------------------
	.section	.nv.compat,"",@"SHT_CUDA_COMPAT_INFO"
	.align	4
        /*0000*/ 	.byte	0x02, 0x09, 0x00, 0x00, 0x02, 0x02, 0x01, 0x00, 0x02, 0x05, 0x05, 0x00, 0x03, 0x07, 0x01, 0x01
        /*0010*/ 	.byte	0x02, 0x03, 0x00, 0x00, 0x02, 0x06, 0x01, 0x00, 0x04, 0x0b, 0x08, 0x00, 0x09, 0x00, 0x00, 0x00
        /*0020*/ 	.byte	0x00, 0x00, 0x00, 0x00


//--------------------- .nv.info._Z4BBPAILi13ELi2ELi8EEvPKfPf --------------------------
	.section	.nv.info._Z4BBPAILi13ELi2ELi8EEvPKfPf,"",@"SHT_CUDA_INFO"
	.sectionflags	@""
	.align	4


	//----- nvinfo : EIATTR_CUDA_API_VERSION
	.align		4
        /*0000*/ 	.byte	0x04, 0x37
        /*0002*/ 	.short	(.L_13 - .L_12)
.L_12:
        /*0004*/ 	.word	0x00000082


	//----- nvinfo : EIATTR_KPARAM_INFO
	.align		4
.L_13:
        /*0008*/ 	.byte	0x04, 0x17
        /*000a*/ 	.short	(.L_15 - .L_14)
.L_14:
        /*000c*/ 	.word	0x00000000
        /*0010*/ 	.short	0x0001
        /*0012*/ 	.short	0x0008
        /*0014*/ 	.byte	0x00, 0xf5, 0x21, 0x00


	//----- nvinfo : EIATTR_KPARAM_INFO
	.align		4
.L_15:
        /*0018*/ 	.byte	0x04, 0x17
        /*001a*/ 	.short	(.L_17 - .L_16)
.L_16:
        /*001c*/ 	.word	0x00000000
        /*0020*/ 	.short	0x0000
        /*0022*/ 	.short	0x0000
        /*0024*/ 	.byte	0x00, 0xf5, 0x21, 0x00


	//----- nvinfo : EIATTR_SPARSE_MMA_MASK
	.align		4
.L_17:
        /*0028*/ 	.byte	0x03, 0x50
        /*002a*/ 	.short	0x0000


	//----- nvinfo : EIATTR_MAXREG_COUNT
	.align		4
        /*002c*/ 	.byte	0x03, 0x1b
        /*002e*/ 	.short	0x00ff


	//----- nvinfo : EIATTR_MERCURY_ISA_VERSION
	.align		4
        /*0030*/ 	.byte	0x03, 0x5f
        /*0032*/ 	.short	0x0101


	//----- nvinfo : EIATTR_COOP_GROUP_MASK_REGIDS
	.align		4
        /*0034*/ 	.byte	0x04, 0x29
        /*0036*/ 	.short	(.L_19 - .L_18)


	//   ....[0]....
.L_18:
        /*0038*/ 	.word	0xffffffff


	//   ....[1]....
        /*003c*/ 	.word	0xffffffff


	//   ....[2]....
        /*0040*/ 	.word	0xffffffff


	//   ....[3]....
        /*0044*/ 	.word	0xffffffff


	//   ....[4]....
        /*0048*/ 	.word	0xffffffff


	//   ....[5]....
        /*004c*/ 	.word	0xffffffff


	//   ....[6]....
        /*0050*/ 	.word	0xffffffff


	//   ....[7]....
        /*0054*/ 	.word	0xffffffff


	//   ....[8]....
        /*0058*/ 	.word	0xffffffff


	//   ....[9]....
        /*005c*/ 	.word	0xffffffff


	//   ....[10]....
        /*0060*/ 	.word	0xffffffff


	//   ....[11]....
        /*0064*/ 	.word	0xffffffff


	//   ....[12]....
        /*0068*/ 	.word	0xffffffff


	//   ....[13]....
        /*006c*/ 	.word	0xffffffff


	//   ....[14]....
        /*0070*/ 	.word	0xffffffff


	//   ....[15]....
        /*0074*/ 	.word	0xffffffff


	//   ....[16]....
        /*0078*/ 	.word	0xffffffff


	//   ....[17]....
        /*007c*/ 	.word	0xffffffff


	//   ....[18]....
        /*0080*/ 	.word	0xffffffff


	//   ....[19]....
        /*0084*/ 	.word	0xffffffff


	//----- nvinfo : EIATTR_COOP_GROUP_INSTR_OFFSETS
	.align		4
.L_19:
        /*0088*/ 	.byte	0x04, 0x28
        /*008a*/ 	.short	(.L_21 - .L_20)


	//   ....[0]....
.L_20:
        /*008c*/ 	.word	0x00001f00


	//   ....[1]....
        /*0090*/ 	.word	0x00001f20


	//   ....[2]....
        /*0094*/ 	.word	0x00001f30


	//   ....[3]....
        /*0098*/ 	.word	0x00001f40


	//   ....[4]....
        /*009c*/ 	.word	0x00001f70


	//   ....[5]....
        /*00a0*/ 	.word	0x00001f90


	//   ....[6]....
        /*00a4*/ 	.word	0x00001fb0


	//   ....[7]....
        /*00a8*/ 	.word	0x00001fc0


	//   ....[8]....
        /*00ac*/ 	.word	0x00001ff0


	//   ....[9]....
        /*00b0*/ 	.word	0x00002010


	//   ....[10]....
        /*00b4*/ 	.word	0x00002030


	//   ....[11]....
        /*00b8*/ 	.word	0x00002040


	//   ....[12]....
        /*00bc*/ 	.word	0x00002070


	//   ....[13]....
        /*00c0*/ 	.word	0x00002090


	//   ....[14]....
        /*00c4*/ 	.word	0x000020b0


	//   ....[15]....
        /*00c8*/ 	.word	0x000020c0


	//   ....[16]....
        /*00cc*/ 	.word	0x000020f0


	//   ....[17]....
        /*00d0*/ 	.word	0x00002110


	//   ....[18]....
        /*00d4*/ 	.word	0x00002130


	//   ....[19]....
        /*00d8*/ 	.word	0x00002140


	//----- nvinfo : EIATTR_VRC_CTA_INIT_COUNT
	.align		4
.L_21:
        /*00dc*/ 	.byte	0x02, 0x4a
	.zero		1
	.zero		1


	//----- nvinfo : EIATTR_EXIT_INSTR_OFFSETS
	.align		4
        /*00e0*/ 	.byte	0x04, 0x1c
        /*00e2*/ 	.short	(.L_23 - .L_22)


	//   ....[0]....
.L_22:
        /*00e4*/ 	.word	0x00002150


	//   ....[1]....
        /*00e8*/ 	.word	0x00002200


	//----- nvinfo : EIATTR_CBANK_PARAM_SIZE
	.align		4
.L_23:
        /*00ec*/ 	.byte	0x03, 0x19
        /*00ee*/ 	.short	0x0010


	//----- nvinfo : EIATTR_PARAM_CBANK
	.align		4
        /*00f0*/ 	.byte	0x04, 0x0a
        /*00f2*/ 	.short	(.L_25 - .L_24)
	.align		4
.L_24:
        /*00f4*/ 	.word	index@(.nv.constant0._Z4BBPAILi13ELi2ELi8EEvPKfPf)
        /*00f8*/ 	.short	0x0380
        /*00fa*/ 	.short	0x0010


	//----- nvinfo : EIATTR_SW_WAR
	.align		4
.L_25:
        /*00fc*/ 	.byte	0x04, 0x36
        /*00fe*/ 	.short	(.L_27 - .L_26)
.L_26:
        /*0100*/ 	.word	0x00000008
.L_27:


//--------------------- .nv.info._Z15set_prior_probsILi13ELi2ELi10EEvPf --------------------------
	.section	.nv.info._Z15set_prior_probsILi13ELi2ELi10EEvPf,"",@"SHT_CUDA_INFO"
	.sectionflags	@""
	.align	4


	//----- nvinfo : EIATTR_CUDA_API_VERSION
	.align		4
        /*0000*/ 	.byte	0x04, 0x37
        /*0002*/ 	.short	(.L_29 - .L_28)
.L_28:
        /*0004*/ 	.word	0x00000082


	//----- nvinfo : EIATTR_KPARAM_INFO
	.align		4
.L_29:
        /*0008*/ 	.byte	0x04, 0x17
        /*000a*/ 	.short	(.L_31 - .L_30)
.L_30:
        /*000c*/ 	.word	0x00000000
        /*0010*/ 	.short	0x0000
        /*0012*/ 	.short	0x0000
        /*0014*/ 	.byte	0x00, 0xf5, 0x21, 0x00


	//----- nvinfo : EIATTR_SPARSE_MMA_MASK
	.align		4
.L_31:
        /*0018*/ 	.byte	0x03, 0x50
        /*001a*/ 	.short	0x0000


	//----- nvinfo : EIATTR_MAXREG_COUNT
	.align		4
        /*001c*/ 	.byte	0x03, 0x1b
        /*001e*/ 	.short	0x00ff


	//----- nvinfo : EIATTR_MERCURY_ISA_VERSION
	.align		4
        /*0020*/ 	.byte	0x03, 0x5f
        /*0022*/ 	.short	0x0101


	//----- nvinfo : EIATTR_VRC_CTA_INIT_COUNT
	.align		4
        /*0024*/ 	.byte	0x02, 0x4a
	.zero		1
	.zero		1


	//----- nvinfo : EIATTR_EXIT_INSTR_OFFSETS
	.align		4
        /*0028*/ 	.byte	0x04, 0x1c
        /*002a*/ 	.short	(.L_33 - .L_32)


	//   ....[0]....
.L_32:
        /*002c*/ 	.word	0x00000460


	//----- nvinfo : EIATTR_CBANK_PARAM_SIZE
	.align		4
.L_33:
        /*0030*/ 	.byte	0x03, 0x19
        /*0032*/ 	.short	0x0008


	//----- nvinfo : EIATTR_PARAM_CBANK
	.align		4
        /*0034*/ 	.byte	0x04, 0x0a
        /*0036*/ 	.short	(.L_35 - .L_34)
	.align		4
.L_34:
        /*0038*/ 	.word	index@(.nv.constant0._Z15set_prior_probsILi13ELi2ELi10EEvPf)
        /*003c*/ 	.short	0x0380
        /*003e*/ 	.short	0x0008


	//----- nvinfo : EIATTR_SW_WAR
	.align		4
.L_35:
        /*0040*/ 	.byte	0x04, 0x36
        /*0042*/ 	.short	(.L_37 - .L_36)
.L_36:
        /*0044*/ 	.word	0x00000008
.L_37:


//--------------------- .nv.callgraph             --------------------------
	.section	.nv.callgraph,"",@"SHT_CUDA_CALLGRAPH"
	.align	4
	.sectionentsize	8
	.align		4
        /*0000*/ 	.word	0x00000000
	.align		4
        /*0004*/ 	.word	0xffffffff
	.align		4
        /*0008*/ 	.word	0x00000000
	.align		4
        /*000c*/ 	.word	0xfffffffe
	.align		4
        /*0010*/ 	.word	0x00000000
	.align		4
        /*0014*/ 	.word	0xfffffffd
	.align		4
        /*0018*/ 	.word	0x00000000
	.align		4
        /*001c*/ 	.word	0xfffffffc


//--------------------- .text._Z4BBPAILi13ELi2ELi8EEvPKfPf --------------------------
	.section	.text._Z4BBPAILi13ELi2ELi8EEvPKfPf,"ax",@progbits
	.align	128
        .global         _Z4BBPAILi13ELi2ELi8EEvPKfPf
        .type           _Z4BBPAILi13ELi2ELi8EEvPKfPf,@function
        .size           _Z4BBPAILi13ELi2ELi8EEvPKfPf,(.L_x_3 - _Z4BBPAILi13ELi2ELi8EEvPKfPf)
        .other          _Z4BBPAILi13ELi2ELi8EEvPKfPf,@"STO_CUDA_ENTRY STV_DEFAULT"
_Z4BBPAILi13ELi2ELi8EEvPKfPf:
.text._Z4BBPAILi13ELi2ELi8EEvPKfPf:
[----:B------:R-:W-:Y:S01]  /*0000*/  LDC R1, c[0x0][0x37c] ;  /* 0x0000df00ff017b82 */ /* 0x000fe20000000800 */
[----:B------:R-:W0:Y:S07]  /*0010*/  S2R R4, SR_TID.X ;  /* 0x0000000000047919 */ /* 0x000e2e0000002100 */
[----:B------:R-:W0:Y:S01]  /*0020*/  LDC.64 R2, c[0x0][0x380] ;  /* 0x0000e000ff027b82 */ /* 0x000e220000000a00 */
[----:B------:R-:W1:Y:S01]  /*0030*/  LDCU.64 UR6, c[0x0][0x358] ;  /* 0x00006b00ff0677ac */ /* 0x000e620008000a00 */
[----:B0-----:R-:W-:-:S05]  /*0040*/  IMAD.WIDE.U32 R2, R4, 0x100000, R2 ;  /* 0x0010000004027825 */ /* 0x001fca00078e0002 */
[----:B-1----:R0:W2:Y:S01]  /*0050*/  LDG.E R6, desc[UR6][R2.64] ;  /* 0x0000000602067981 */ /* 0x0020a2000c1e1900 */
[----:B------:R-:W-:Y:S01]  /*0060*/  IMAD.SHL.U32 R9, R4, 0x40000, RZ ;  /* 0x0004000004097824 */ /* 0x000fe200078e00ff */
[----:B------:R-:W-:Y:S01]  /*0070*/  IADD3 R12, P4, PT, R2, 0x4, RZ ;  /* 0x00000004020c7810 */ /* 0x000fe20007f9e0ff */
[----:B------:R-:W-:Y:S01]  /*0080*/  UMOV UR4, 0x1 ;  /* 0x0000000100047882 */ /* 0x000fe20000000000 */
[----:B------:R-:W1:Y:S02]  /*0090*/  S2R R0, SR_CTAID.X ;  /* 0x0000000000007919 */ /* 0x000e640000002500 */
[----:B------:R-:W-:Y:S01]  /*00a0*/  SHF.R.U32.HI R7, RZ, 0xd, R9 ;  /* 0x0000000dff077819 */ /* 0x000fe20000011609 */
[----:B0-----:R-:W-:Y:S01]  /*00b0*/  IMAD.X R3, RZ, RZ, R3, P4 ;  /* 0x000000ffff037224 */ /* 0x001fe200020e0603 */
[CC--:B-1----:R-:W-:Y:S01]  /*00c0*/  LOP3.LUT R5, R9.reuse, R0.reuse, RZ, 0xc0, !PT ;  /* 0x0000000009057212 */ /* 0x0c2fe200078ec0ff */
[----:B------:R-:W-:Y:S01]  /*00d0*/  VIADD R9, R9, 0x1 ;  /* 0x0000000109097836 */ /* 0x000fe20000000000 */
[----:B------:R-:W-:-:S02]  /*00e0*/  LOP3.LUT R7, R7, R0, RZ, 0xc0, !PT ;  /* 0x0000000007077212 */ /* 0x000fc400078ec0ff */
[-C--:B------:R-:W-:Y:S02]  /*00f0*/  ISETP.NE.AND P0, PT, R5, R0.reuse, PT ;  /* 0x000000000500720c */ /* 0x080fe40003f05270 */
[----:B------:R-:W-:Y:S02]  /*0100*/  ISETP.NE.AND P1, PT, R7, R0, PT ;  /* 0x000000000700720c */ /* 0x000fe40003f25270 */
[----:B------:R-:W-:Y:S02]  /*0110*/  SEL R8, RZ, 0x1, !P0 ;  /* 0x00000001ff087807 */ /* 0x000fe40004000000 */
[----:B------:R-:W-:-:S04]  /*0120*/  SEL R5, RZ, 0x2, !P1 ;  /* 0x00000002ff057807 */ /* 0x000fc80004800000 */
[----:B------:R-:W-:Y:S01]  /*0130*/  LOP3.LUT R5, R5, R8, RZ, 0xfc, !PT ;  /* 0x0000000805057212 */ /* 0x000fe200078efcff */
[----:B------:R-:W-:-:S04]  /*0140*/  IMAD.MOV.U32 R8, RZ, RZ, RZ ;  /* 0x000000ffff087224 */ /* 0x000fc800078e00ff */
[----:B------:R-:W-:-:S05]  /*0150*/  IMAD.SHL.U32 R5, R5, 0x4, RZ ;  /* 0x0000000405057824 */ /* 0x000fca00078e00ff */
[C---:B------:R-:W-:Y:S02]  /*0160*/  ISETP.EQ.AND P0, PT, R5.reuse, RZ, PT ;  /* 0x000000ff0500720c */ /* 0x040fe40003f02270 */
[C---:B------:R-:W-:Y:S02]  /*0170*/  ISETP.EQ.AND P1, PT, R5.reuse, 0x4, PT ;  /* 0x000000040500780c */ /* 0x040fe40003f22270 */
[C---:B------:R-:W-:Y:S02]  /*0180*/  ISETP.EQ.AND P2, PT, R5.reuse, 0x8, PT ;  /* 0x000000080500780c */ /* 0x040fe40003f42270 */
[----:B------:R-:W-:Y:S01]  /*0190*/  ISETP.EQ.AND P3, PT, R5, 0xc, PT ;  /* 0x0000000c0500780c */ /* 0x000fe20003f62270 */
[----:B------:R-:W-:-:S04]  /*01a0*/  IMAD.MOV.U32 R5, RZ, RZ, RZ ;  /* 0x000000ffff057224 */ /* 0x000fc800078e00ff */
[----:B--2---:R-:W-:Y:S01]  /*01b0*/  FADD R2, R6, R5 ;  /* 0x0000000506027221 */ /* 0x004fe20000000000 */
[----:B------:R-:W-:Y:S01]  /*01c0*/  CS2R R6, SRZ ;  /* 0x0000000000067805 */ /* 0x000fe2000001ff00 */
[----:B------:R-:W-:Y:S02]  /*01d0*/  IMAD.MOV.U32 R5, RZ, RZ, RZ ;  /* 0x000000ffff057224 */ /* 0x000fe400078e00ff */
[--C-:B------:R-:W-:Y:S02]  /*01e0*/  @P0 IMAD.MOV.U32 R5, RZ, RZ, R2.reuse ;  /* 0x000000ffff050224 */ /* 0x100fe400078e0002 */
[--C-:B------:R-:W-:Y:S02]  /*01f0*/  @P1 IMAD.MOV.U32 R6, RZ, RZ, R2.reuse ;  /* 0x000000ffff061224 */ /* 0x100fe400078e0002 */
[--C-:B------:R-:W-:Y:S02]  /*0200*/  @P2 IMAD.MOV.U32 R7, RZ, RZ, R2.reuse ;  /* 0x000000ffff072224 */ /* 0x100fe400078e0002 */
[----:B------:R-:W-:-:S07]  /*0210*/  @P3 IMAD.MOV.U32 R8, RZ, RZ, R2 ;  /* 0x000000ffff083224 */ /* 0x000fce00078e0002 */
.L_x_0:
[----:B------:R-:W-:-:S05]  /*0220*/  IMAD.MOV.U32 R2, RZ, RZ, R12 ;  /* 0x000000ffff027224 */ /* 0x000fca00078e000c */
[----:B------:R-:W2:Y:S04]  /*0230*/  LDG.E R20, desc[UR6][R2.64] ;  /* 0x0000000602147981 */ /* 0x000ea8000c1e1900 */
[----:B------:R-:W3:Y:S04]  /*0240*/  LDG.E R19, desc[UR6][R2.64+0x4] ;  /* 0x0000040602137981 */ /* 0x000ee8000c1e1900 */
[----:B------:R-:W4:Y:S04]  /*0250*/  LDG.E R18, desc[UR6][R2.64+0x8] ;  /* 0x0000080602127981 */ /* 0x000f28000c1e1900 */
[----:B------:R-:W5:Y:S04]  /*0260*/  LDG.E R17, desc[UR6][R2.64+0xc] ;  /* 0x00000c0602117981 */ /* 0x000f68000c1e1900 */
[----:B------:R-:W5:Y:S04]  /*0270*/  LDG.E R16, desc[UR6][R2.64+0x10] ;  /* 0x0000100602107981 */ /* 0x000f68000c1e1900 */
[----:B------:R-:W5:Y:S04]  /*0280*/  LDG.E R13, desc[UR6][R2.64+0x14] ;  /* 0x00001406020d7981 */ /* 0x000f68000c1e1900 */
[----:B------:R-:W5:Y:S04]  /*0290*/  LDG.E R12, desc[UR6][R2.64+0x18] ;  /* 0x00001806020c7981 */ /* 0x000f68000c1e1900 */
[----:B------:R-:W5:Y:S04]  /*02a0*/  LDG.E R11, desc[UR6][R2.64+0x1c] ;  /* 0x00001c06020b7981 */ /* 0x000f68000c1e1900 */
[----:B------:R-:W5:Y:S01]  /*02b0*/  LDG.E R10, desc[UR6][R2.64+0x20] ;  /* 0x00002006020a7981 */ /* 0x000f62000c1e1900 */
[----:B------:R-:W-:-:S02]  /*02c0*/  SHF.R.U32.HI R21, RZ, 0xd, R9 ;  /* 0x0000000dff157819 */ /* 0x000fc40000011609 */
[-C--:B------:R-:W-:Y:S02]  /*02d0*/  LOP3.LUT R15, R9, R0.reuse, RZ, 0xc0, !PT ;  /* 0x00000000090f7212 */ /* 0x080fe400078ec0ff */
[-C--:B------:R-:W-:Y:S02]  /*02e0*/  LOP3.LUT R21, R21, R0.reuse, RZ, 0xc0, !PT ;  /* 0x0000000015157212 */ /* 0x080fe400078ec0ff */
[-C--:B------:R-:W-:Y:S02]  /*02f0*/  ISETP.NE.AND P0, PT, R15, R0.reuse, PT ;  /* 0x000000000f00720c */ /* 0x080fe40003f05270 */
[----:B------:R-:W-:Y:S02]  /*0300*/  ISETP.NE.AND P1, PT, R21, R0, PT ;  /* 0x000000001500720c */ /* 0x000fe40003f25270 */
[----:B------:R-:W-:Y:S02]  /*0310*/  SEL R15, RZ, 0x1, !P0 ;  /* 0x00000001ff0f7807 */ /* 0x000fe40004000000 */
[----:B------:R-:W-:-:S04]  /*0320*/  SEL R14, RZ, 0x2, !P1 ;  /* 0x00000002ff0e7807 */ /* 0x000fc80004800000 */
[----:B------:R-:W-:Y:S02]  /*0330*/  LOP3.LUT R14, R14, R15, RZ, 0xfc, !PT ;  /* 0x0000000f0e0e7212 */ /* 0x000fe400078efcff */
[----:B------:R-:W5:Y:S01]  /*0340*/  LDG.E R15, desc[UR6][R2.64+0x24] ;  /* 0x00002406020f7981 */ /* 0x000f62000c1e1900 */
[----:B------:R-:W-:Y:S02]  /*0350*/  VIADD R21, R9, 0x1 ;  /* 0x0000000109157836 */ /* 0x000fe40000000000 */
[----:B------:R-:W-:-:S03]  /*0360*/  IMAD.SHL.U32 R14, R14, 0x4, RZ ;  /* 0x000000040e0e7824 */ /* 0x000fc600078e00ff */
[----:B------:R-:W-:Y:S02]  /*0370*/  SHF.R.U32.HI R25, RZ, 0xd, R21 ;  /* 0x0000000dff197819 */ /* 0x000fe40000011615 */
[C---:B------:R-:W-:Y:S02]  /*0380*/  ISETP.EQ.AND P0, PT, R14.reuse, RZ, PT ;  /* 0x000000ff0e00720c */ /* 0x040fe40003f02270 */
[C---:B------:R-:W-:Y:S02]  /*0390*/  ISETP.EQ.AND P5, PT, R14.reuse, 0x4, PT ;  /* 0x000000040e00780c */ /* 0x040fe40003fa2270 */
[----:B------:R-:W-:Y:S02]  /*03a0*/  ISETP.EQ.AND P4, PT, R14, 0x8, PT ;  /* 0x000000080e00780c */ /* 0x000fe40003f82270 */
[-C--:B------:R-:W-:Y:S02]  /*03b0*/  LOP3.LUT R23, R21, R0.reuse, RZ, 0xc0, !PT ;  /* 0x0000000015177212 */ /* 0x080fe400078ec0ff */
[----:B------:R-:W-:-:S02]  /*03c0*/  LOP3.LUT R25, R25, R0, RZ, 0xc0, !PT ;  /* 0x0000000019197212 */ /* 0x000fc400078ec0ff */
[----:B------:R-:W-:Y:S02]  /*03d0*/  ISETP.EQ.AND P1, PT, R14, 0xc, PT ;  /* 0x0000000c0e00780c */ /* 0x000fe40003f22270 */
[----:B------:R-:W5:Y:S01]  /*03e0*/  LDG.E R14, desc[UR6][R2.64+0x28] ;  /* 0x00002806020e7981 */ /* 0x000f62000c1e1900 */
[-C--:B------:R-:W-:Y:S01]  /*03f0*/  ISETP.NE.AND P2, PT, R23, R0.reuse, PT ;  /* 0x000000001700720c */ /* 0x080fe20003f45270 */
[----:B------:R-:W-:Y:S01]  /*0400*/  @P0 IMAD.MOV.U32 R21, RZ, RZ, R5 ;  /* 0x000000ffff150224 */ /* 0x000fe200078e0005 */
[----:B------:R-:W-:Y:S01]  /*0410*/  ISETP.NE.AND P3, PT, R25, R0, PT ;  /* 0x000000001900720c */ /* 0x000fe20003f65270 */
[----:B------:R-:W-:Y:S01]  /*0420*/  @P5 IMAD.MOV.U32 R21, RZ, RZ, R6 ;  /* 0x000000ffff155224 */ /* 0x000fe200078e0006 */
[----:B------:R-:W-:Y:S02]  /*0430*/  SEL R23, RZ, 0x1, !P2 ;  /* 0x00000001ff177807 */ /* 0x000fe40005000000 */
[----:B------:R-:W-:Y:S01]  /*0440*/  SEL R22, RZ, 0x2, !P3 ;  /* 0x00000002ff167807 */ /* 0x000fe20005800000 */
[----:B------:R-:W-:-:S03]  /*0450*/  @P4 IMAD.MOV.U32 R21, RZ, RZ, R7 ;  /* 0x000000ffff154224 */ /* 0x000fc600078e0007 */
[----:B------:R-:W-:Y:S01]  /*0460*/  LOP3.LUT R22, R22, R23, RZ, 0xfc, !PT ;  /* 0x0000001716167212 */ /* 0x000fe200078efcff */
[----:B------:R-:W-:Y:S02]  /*0470*/  @P1 IMAD.MOV.U32 R21, RZ, RZ, R8 ;  /* 0x000000ffff151224 */ /* 0x000fe400078e0008 */
[----:B------:R-:W-:Y:S02]  /*0480*/  VIADD R23, R9, 0x2 ;  /* 0x0000000209177836 */ /* 0x000fe40000000000 */
[----:B------:R-:W-:-:S05]  /*0490*/  IMAD.SHL.U32 R22, R22, 0x4, RZ ;  /* 0x0000000416167824 */ /* 0x000fca00078e00ff */
[C---:B------:R-:W-:Y:S02]  /*04a0*/  ISETP.EQ.AND P6, PT, R22.reuse, RZ, PT ;  /* 0x000000ff1600720c */ /* 0x040fe40003fc2270 */
[----:B------:R-:W-:Y:S01]  /*04b0*/  ISETP.EQ.AND P2, PT, R22, 0x4, PT ;  /* 0x000000041600780c */ /* 0x000fe20003f42270 */
[----:B--2---:R-:W-:Y:S01]  /*04c0*/  FADD R20, R20, R21 ;  /* 0x0000001514147221 */ /* 0x004fe20000000000 */
[-C--:B------:R-:W-:Y:S02]  /*04d0*/  LOP3.LUT R21, R23, R0.reuse, RZ, 0xc0, !PT ;  /* 0x0000000017157212 */ /* 0x080fe400078ec0ff */
[----:B------:R-:W-:Y:S02]  /*04e0*/  SHF.R.U32.HI R23, RZ, 0xd, R23 ;  /* 0x0000000dff177819 */ /* 0x000fe40000011617 */
[-C--:B------:R-:W-:Y:S01]  /*04f0*/  ISETP.NE.AND P3, PT, R21, R0.reuse, PT ;  /* 0x000000001500720c */ /* 0x080fe20003f65270 */
[--C-:B------:R-:W-:Y:S01]  /*0500*/  @P0 IMAD.MOV.U32 R5, RZ, RZ, R20.reuse ;  /* 0x000000ffff050224 */ /* 0x100fe200078e0014 */
[-C--:B------:R-:W-:Y:S01]  /*0510*/  LOP3.LUT R23, R23, R0.reuse, RZ, 0xc0, !PT ;  /* 0x0000000017177212 */ /* 0x080fe200078ec0ff */
[--C-:B------:R-:W-:Y:S01]  /*0520*/  @P5 IMAD.MOV.U32 R6, RZ, RZ, R20.reuse ;  /* 0x000000ffff065224 */ /* 0x100fe200078e0014 */
[C---:B------:R-:W-:Y:S01]  /*0530*/  ISETP.EQ.AND P0, PT, R22.reuse, 0x8, PT ;  /* 0x000000081600780c */ /* 0x040fe20003f02270 */
[--C-:B------:R-:W-:Y:S01]  /*0540*/  @P4 IMAD.MOV.U32 R7, RZ, RZ, R20.reuse ;  /* 0x000000ffff074224 */ /* 0x100fe200078e0014 */
[----:B------:R-:W-:Y:S01]  /*0550*/  SEL R21, RZ, 0x1, !P3 ;  /* 0x00000001ff157807 */ /* 0x000fe20005800000 */
[----:B------:R-:W-:Y:S01]  /*0560*/  @P1 IMAD.MOV.U32 R8, RZ, RZ, R20 ;  /* 0x000000ffff081224 */ /* 0x000fe200078e0014 */
[----:B------:R-:W-:Y:S01]  /*0570*/  ISETP.EQ.AND P3, PT, R22, 0xc, PT ;  /* 0x0000000c1600780c */ /* 0x000fe20003f62270 */
[----:B------:R-:W2:Y:S01]  /*0580*/  LDG.E R20, desc[UR6][R2.64+0x2c] ;  /* 0x00002c0602147981 */ /* 0x000ea2000c1e1900 */
[----:B------:R-:W-:-:S04]  /*0590*/  ISETP.NE.AND P5, PT, R23, R0, PT ;  /* 0x000000001700720c */ /* 0x000fc80003fa5270 */
[----:B------:R-:W-:Y:S01]  /*05a0*/  SEL R24, RZ, 0x2, !P5 ;  /* 0x00000002ff187807 */ /* 0x000fe20006800000 */
[----:B------:R-:W-:Y:S02]  /*05b0*/  @P6 IMAD.MOV.U32 R22, RZ, RZ, R5 ;  /* 0x000000ffff166224 */ /* 0x000fe400078e0005 */
[----:B------:R-:W-:Y:S01]  /*05c0*/  @P2 IMAD.MOV.U32 R22, RZ, RZ, R6 ;  /* 0x000000ffff162224 */ /* 0x000fe200078e0006 */
[----:B------:R-:W-:Y:S01]  /*05d0*/  LOP3.LUT R24, R24, R21, RZ, 0xfc, !PT ;  /* 0x0000001518187212 */ /* 0x000fe200078efcff */
[----:B------:R-:W-:Y:S02]  /*05e0*/  @P0 IMAD.MOV.U32 R22, RZ, RZ, R7 ;  /* 0x000000ffff160224 */ /* 0x000fe400078e0007 */
[----:B------:R-:W-:Y:S02]  /*05f0*/  @P3 IMAD.MOV.U32 R22, RZ, RZ, R8 ;  /* 0x000000ffff163224 */ /* 0x000fe400078e0008 */
[----:B------:R-:W-:Y:S02]  /*0600*/  VIADD R21, R9, 0x3 ;  /* 0x0000000309157836 */ /* 0x000fe40000000000 */
[----:B------:R-:W-:-:S02]  /*0610*/  IMAD.SHL.U32 R24, R24, 0x4, RZ ;  /* 0x0000000418187824 */ /* 0x000fc400078e00ff */
[----:B---3--:R-:W-:Y:S01]  /*0620*/  FADD R19, R19, R22 ;  /* 0x0000001613137221 */ /* 0x008fe20000000000 */
[-C--:B------:R-:W-:Y:S02]  /*0630*/  LOP3.LUT R23, R21, R0.reuse, RZ, 0xc0, !PT ;  /* 0x0000000015177212 */ /* 0x080fe400078ec0ff */
[----:B------:R-:W-:Y:S01]  /*0640*/  SHF.R.U32.HI R21, RZ, 0xd, R21 ;  /* 0x0000000dff157819 */ /* 0x000fe20000011615 */
[--C-:B------:R-:W-:Y:S01]  /*0650*/  @P6 IMAD.MOV.U32 R5, RZ, RZ, R19.reuse ;  /* 0x000000ffff056224 */ /* 0x100fe200078e0013 */
[C---:B------:R-:W-:Y:S01]  /*0660*/  ISETP.EQ.AND P1, PT, R24.reuse, RZ, PT ;  /* 0x000000ff1800720c */ /* 0x040fe20003f22270 */
[----:B------:R-:W-:Y:S01]  /*0670*/  @P2 IMAD.MOV.U32 R6, RZ, RZ, R19 ;  /* 0x000000ffff062224 */ /* 0x000fe200078e0013 */
[C---:B------:R-:W-:Y:S02]  /*0680*/  ISETP.EQ.AND P5, PT, R24.reuse, 0x4, PT ;  /* 0x000000041800780c */ /* 0x040fe40003fa2270 */
[----:B------:R-:W-:Y:S02]  /*0690*/  ISETP.EQ.AND P4, PT, R24, 0x8, PT ;  /* 0x000000081800780c */ /* 0x000fe40003f82270 */
[----:B------:R-:W-:-:S02]  /*06a0*/  ISETP.NE.AND P6, PT, R23, R0, PT ;  /* 0x000000001700720c */ /* 0x000fc40003fc5270 */
[-C--:B------:R-:W-:Y:S02]  /*06b0*/  LOP3.LUT R23, R21, R0.reuse, RZ, 0xc0, !PT ;  /* 0x0000000015177212 */ /* 0x080fe400078ec0ff */
[----:B------:R-:W-:Y:S01]  /*06c0*/  ISETP.EQ.AND P2, PT, R24, 0xc, PT ;  /* 0x0000000c1800780c */ /* 0x000fe20003f42270 */
[--C-:B------:R-:W-:Y:S01]  /*06d0*/  @P0 IMAD.MOV.U32 R7, RZ, RZ, R19.reuse ;  /* 0x000000ffff070224 */ /* 0x100fe200078e0013 */
[----:B------:R-:W-:Y:S01]  /*06e0*/  ISETP.NE.AND P0, PT, R23, R0, PT ;  /* 0x000000001700720c */ /* 0x000fe20003f05270 */
[----:B------:R-:W-:Y:S02]  /*06f0*/  @P3 IMAD.MOV.U32 R8, RZ, RZ, R19 ;  /* 0x000000ffff083224 */ /* 0x000fe400078e0013 */
[----:B------:R-:W3:Y:S01]  /*0700*/  LDG.E R19, desc[UR6][R2.64+0x30] ;  /* 0x0000300602137981 */ /* 0x000ee2000c1e1900 */
[----:B------:R-:W-:Y:S02]  /*0710*/  SEL R23, RZ, 0x1, !P6 ;  /* 0x00000001ff177807 */ /* 0x000fe40007000000 */
[----:B------:R-:W-:Y:S01]  /*0720*/  SEL R22, RZ, 0x2, !P0 ;  /* 0x00000002ff167807 */ /* 0x000fe20004000000 */
[----:B------:R-:W-:-:S02]  /*0730*/  @P1 IMAD.MOV.U32 R21, RZ, RZ, R5 ;  /* 0x000000ffff151224 */ /* 0x000fc400078e0005 */
[----:B------:R-:W-:Y:S01]  /*0740*/  @P5 IMAD.MOV.U32 R21, RZ, RZ, R6 ;  /* 0x000000ffff155224 */ /* 0x000fe200078e0006 */
[----:B------:R-:W-:Y:S01]  /*0750*/  LOP3.LUT R22, R22, R23, RZ, 0xfc, !PT ;  /* 0x0000001716167212 */ /* 0x000fe200078efcff */
[----:B------:R-:W-:Y:S02]  /*0760*/  @P4 IMAD.MOV.U32 R21, RZ, RZ, R7 ;  /* 0x000000ffff154224 */ /* 0x000fe400078e0007 */
[----:B------:R-:W-:Y:S02]  /*0770*/  @P2 IMAD.MOV.U32 R21, RZ, RZ, R8 ;  /* 0x000000ffff152224 */ /* 0x000fe400078e0008 */
[----:B------:R-:W-:Y:S02]  /*0780*/  VIADD R23, R9, 0x4 ;  /* 0x0000000409177836 */ /* 0x000fe40000000000 */
[----:B----4-:R-:W-:Y:S01]  /*0790*/  FADD R18, R18, R21 ;  /* 0x0000001512127221 */ /* 0x010fe20000000000 */
[----:B------:R-:W-:Y:S02]  /*07a0*/  IMAD.SHL.U32 R22, R22, 0x4, RZ ;  /* 0x0000000416167824 */ /* 0x000fe400078e00ff */
[----:B------:R-:W-:-:S02]  /*07b0*/  LOP3.LUT R21, R23, R0, RZ, 0xc0, !PT ;  /* 0x0000000017157212 */ /* 0x000fc400078ec0ff */
[----:B------:R-:W-:Y:S02]  /*07c0*/  SHF.R.U32.HI R23, RZ, 0xd, R23 ;  /* 0x0000000dff177819 */ /* 0x000fe40000011617 */
[-C--:B------:R-:W-:Y:S01]  /*07d0*/  ISETP.NE.AND P3, PT, R21, R0.reuse, PT ;  /* 0x000000001500720c */ /* 0x080fe20003f65270 */
[--C-:B------:R-:W-:Y:S01]  /*07e0*/  @P1 IMAD.MOV.U32 R5, RZ, RZ, R18.reuse ;  /* 0x000000ffff051224 */ /* 0x100fe200078e0012 */
[C---:B------:R-:W-:Y:S02]  /*07f0*/  ISETP.EQ.AND P6, PT, R22.reuse, RZ, PT ;  /* 0x000000ff1600720c */ /* 0x040fe40003fc2270 */
[C---:B------:R-:W-:Y:S02]  /*0800*/  ISETP.EQ.AND P0, PT, R22.reuse, 0x4, PT ;  /* 0x000000041600780c */ /* 0x040fe40003f02270 */
[-C--:B------:R-:W-:Y:S01]  /*0810*/  LOP3.LUT R23, R23, R0.reuse, RZ, 0xc0, !PT ;  /* 0x0000000017177212 */ /* 0x080fe200078ec0ff */
[--C-:B------:R-:W-:Y:S01]  /*0820*/  @P5 IMAD.MOV.U32 R6, RZ, RZ, R18.reuse ;  /* 0x000000ffff065224 */ /* 0x100fe200078e0012 */
[C---:B------:R-:W-:Y:S01]  /*0830*/  ISETP.EQ.AND P1, PT, R22.reuse, 0x8, PT ;  /* 0x000000081600780c */ /* 0x040fe20003f22270 */
[--C-:B------:R-:W-:Y:S01]  /*0840*/  @P4 IMAD.MOV.U32 R7, RZ, RZ, R18.reuse ;  /* 0x000000ffff074224 */ /* 0x100fe200078e0012 */
[----:B------:R-:W-:Y:S01]  /*0850*/  SEL R21, RZ, 0x1, !P3 ;  /* 0x00000001ff157807 */ /* 0x000fe20005800000 */
[----:B------:R-:W-:Y:S01]  /*0860*/  @P2 IMAD.MOV.U32 R8, RZ, RZ, R18 ;  /* 0x000000ffff082224 */ /* 0x000fe200078e0012 */
[----:B------:R-:W-:Y:S01]  /*0870*/  ISETP.EQ.AND P3, PT, R22, 0xc, PT ;  /* 0x0000000c1600780c */ /* 0x000fe20003f62270 */
[----:B------:R-:W4:Y:S01]  /*0880*/  LDG.E R18, desc[UR6][R2.64+0x34] ;  /* 0x0000340602127981 */ /* 0x000f22000c1e1900 */
        /* <DEDUP_REMOVED lines=9> */
[----:B-----5:R-:W-:Y:S01]  /*0920*/  FADD R17, R17, R22 ;  /* 0x0000001611117221 */ /* 0x020fe20000000000 */
        /* <DEDUP_REMOVED lines=13> */
[----:B------:R-:W5:Y:S01]  /*0a00*/  LDG.E R17, desc[UR6][R2.64+0x38] ;  /* 0x0000380602117981 */ /* 0x000f62000c1e1900 */
        /* <DEDUP_REMOVED lines=8> */
[----:B------:R-:W-:Y:S01]  /*0a90*/  FADD R16, R16, R21 ;  /* 0x0000001510107221 */ /* 0x000fe20000000000 */
[----:B------:R-:W-:Y:S02]  /*0aa0*/  IMAD.SHL.U32 R22, R22, 0x4, RZ ;  /* 0x0000000416167824 */ /* 0x000fe400078e00ff */
[----:B------:R-:W-:Y:S01]  /*0ab0*/  LOP3.LUT R21, R23, R0, RZ, 0xc0, !PT ;  /* 0x0000000017157212 */ /* 0x000fe200078ec0ff */
[----:B------:R-:W-:Y:S01]  /*0ac0*/  @P2 IMAD.MOV.U32 R5, RZ, RZ, R16 ;  /* 0x000000ffff052224 */ /* 0x000fe200078e0010 */
[----:B------:R-:W-:-:S02]  /*0ad0*/  SHF.R.U32.HI R23, RZ, 0xd, R23 ;  /* 0x0000000dff177819 */ /* 0x000fc40000011617 */
[----:B------:R-:W-:Y:S02]  /*0ae0*/  ISETP.NE.AND P3, PT, R21, R0, PT ;  /* 0x000000001500720c */ /* 0x000fe40003f65270 */
[C---:B------:R-:W-:Y:S01]  /*0af0*/  ISETP.EQ.AND P6, PT, R22.reuse, RZ, PT ;  /* 0x000000ff1600720c */ /* 0x040fe20003fc2270 */
[--C-:B------:R-:W-:Y:S01]  /*0b00*/  @P5 IMAD.MOV.U32 R6, RZ, RZ, R16.reuse ;  /* 0x000000ffff065224 */ /* 0x100fe200078e0010 */
[C---:B------:R-:W-:Y:S01]  /*0b10*/  ISETP.EQ.AND P1, PT, R22.reuse, 0x4, PT ;  /* 0x000000041600780c */ /* 0x040fe20003f22270 */
[--C-:B------:R-:W-:Y:S01]  /*0b20*/  @P4 IMAD.MOV.U32 R7, RZ, RZ, R16.reuse ;  /* 0x000000ffff074224 */ /* 0x100fe200078e0010 */
[C---:B------:R-:W-:Y:S01]  /*0b30*/  ISETP.EQ.AND P2, PT, R22.reuse, 0x8, PT ;  /* 0x000000081600780c */ /* 0x040fe20003f42270 */
[----:B------:R-:W-:Y:S01]  /*0b40*/  @P0 IMAD.MOV.U32 R8, RZ, RZ, R16 ;  /* 0x000000ffff080224 */ /* 0x000fe200078e0010 */
[----:B------:R-:W-:Y:S01]  /*0b50*/  SEL R21, RZ, 0x1, !P3 ;  /* 0x00000001ff157807 */ /* 0x000fe20005800000 */
[----:B------:R-:W5:Y:S01]  /*0b60*/  LDG.E R16, desc[UR6][R2.64+0x3c] ;  /* 0x00003c0602107981 */ /* 0x000f62000c1e1900 */
[----:B------:R-:W-:-:S02]  /*0b70*/  ISETP.EQ.AND P3, PT, R22, 0xc, PT ;  /* 0x0000000c1600780c */ /* 0x000fc40003f62270 */
[----:B------:R-:W-:-:S04]  /*0b80*/  LOP3.LUT R23, R23, R0, RZ, 0xc0, !PT ;  /* 0x0000000017177212 */ /* 0x000fc800078ec0ff */
[----:B------:R-:W-:Y:S01]  /*0b90*/  ISETP.NE.AND P5, PT, R23, R0, PT ;  /* 0x000000001700720c */ /* 0x000fe20003fa5270 */
[----:B------:R-:W-:-:S03]  /*0ba0*/  @P6 IMAD.MOV.U32 R22, RZ, RZ, R5 ;  /* 0x000000ffff166224 */ /* 0x000fc600078e0005 */
[----:B------:R-:W-:Y:S01]  /*0bb0*/  SEL R24, RZ, 0x2, !P5 ;  /* 0x00000002ff187807 */ /* 0x000fe20006800000 */
[----:B------:R-:W-:Y:S02]  /*0bc0*/  @P1 IMAD.MOV.U32 R22, RZ, RZ, R6 ;  /* 0x000000ffff161224 */ /* 0x000fe400078e0006 */
[----:B------:R-:W-:Y:S01]  /*0bd0*/  @P2 IMAD.MOV.U32 R22, RZ, RZ, R7 ;  /* 0x000000ffff162224 */ /* 0x000fe200078e0007 */
[----:B------:R-:W-:Y:S01]  /*0be0*/  LOP3.LUT R24, R24, R21, RZ, 0xfc, !PT ;  /* 0x0000001518187212 */ /* 0x000fe200078efcff */
[----:B------:R-:W-:Y:S02]  /*0bf0*/  @P3 IMAD.MOV.U32 R22, RZ, RZ, R8 ;  /* 0x000000ffff163224 */ /* 0x000fe400078e0008 */
[----:B------:R-:W-:Y:S01]  /*0c00*/  VIADD R21, R9, 0x7 ;  /* 0x0000000709157836 */ /* 0x000fe20000000000 */
[----:B------:R-:W-:Y:S01]  /*0c10*/  SHF.L.U32 R24, R24, 0x2, RZ ;  /* 0x0000000218187819 */ /* 0x000fe200000006ff */
[----:B------:R-:W-:-:S03]  /*0c20*/  FADD R13, R13, R22 ;  /* 0x000000160d0d7221 */ /* 0x000fc60000000000 */
[-C--:B------:R-:W-:Y:S02]  /*0c30*/  LOP3.LUT R23, R21, R0.reuse, RZ, 0xc0, !PT ;  /* 0x0000000015177212 */ /* 0x080fe400078ec0ff */
[----:B------:R-:W-:Y:S01]  /*0c40*/  SHF.R.U32.HI R21, RZ, 0xd, R21 ;  /* 0x0000000dff157819 */ /* 0x000fe20000011615 */
[--C-:B------:R-:W-:Y:S01]  /*0c50*/  @P6 IMAD.MOV.U32 R5, RZ, RZ, R13.reuse ;  /* 0x000000ffff056224 */ /* 0x100fe200078e000d */
[C---:B------:R-:W-:Y:S01]  /*0c60*/  ISETP.EQ.AND P0, PT, R24.reuse, RZ, PT ;  /* 0x000000ff1800720c */ /* 0x040fe20003f02270 */
[--C-:B------:R-:W-:Y:S01]  /*0c70*/  @P1 IMAD.MOV.U32 R6, RZ, RZ, R13.reuse ;  /* 0x000000ffff061224 */ /* 0x100fe200078e000d */
[C---:B------:R-:W-:Y:S01]  /*0c80*/  ISETP.EQ.AND P5, PT, R24.reuse, 0x4, PT ;  /* 0x000000041800780c */ /* 0x040fe20003fa2270 */
[--C-:B------:R-:W-:Y:S01]  /*0c90*/  @P2 IMAD.MOV.U32 R7, RZ, RZ, R13.reuse ;  /* 0x000000ffff072224 */ /* 0x100fe200078e000d */
[----:B------:R-:W-:Y:S01]  /*0ca0*/  ISETP.EQ.AND P4, PT, R24, 0x8, PT ;  /* 0x000000081800780c */ /* 0x000fe20003f82270 */
[----:B------:R-:W-:Y:S01]  /*0cb0*/  @P3 IMAD.MOV.U32 R8, RZ, RZ, R13 ;  /* 0x000000ffff083224 */ /* 0x000fe200078e000d */
[-C--:B------:R-:W-:Y:S01]  /*0cc0*/  ISETP.NE.AND P6, PT, R23, R0.reuse, PT ;  /* 0x000000001700720c */ /* 0x080fe20003fc5270 */
[----:B------:R-:W5:Y:S01]  /*0cd0*/  LDG.E R13, desc[UR6][R2.64+0x40] ;  /* 0x00004006020d7981 */ /* 0x000f62000c1e1900 */
[----:B------:R-:W-:-:S02]  /*0ce0*/  LOP3.LUT R23, R21, R0, RZ, 0xc0, !PT ;  /* 0x0000000015177212 */ /* 0x000fc400078ec0ff */
[----:B------:R-:W-:Y:S02]  /*0cf0*/  ISETP.EQ.AND P1, PT, R24, 0xc, PT ;  /* 0x0000000c1800780c */ /* 0x000fe40003f22270 */
[----:B------:R-:W-:Y:S02]  /*0d00*/  ISETP.NE.AND P2, PT, R23, R0, PT ;  /* 0x000000001700720c */ /* 0x000fe40003f45270 */
[----:B------:R-:W-:Y:S02]  /*0d10*/  SEL R23, RZ, 0x1, !P6 ;  /* 0x00000001ff177807 */ /* 0x000fe40007000000 */
[----:B------:R-:W-:Y:S01]  /*0d20*/  SEL R22, RZ, 0x2, !P2 ;  /* 0x00000002ff167807 */ /* 0x000fe20005000000 */
[----:B------:R-:W-:Y:S02]  /*0d30*/  @P0 IMAD.MOV.U32 R21, RZ, RZ, R5 ;  /* 0x000000ffff150224 */ /* 0x000fe400078e0005 */
[----:B------:R-:W-:Y:S01]  /*0d40*/  @P5 IMAD.MOV.U32 R21, RZ, RZ, R6 ;  /* 0x000000ffff155224 */ /* 0x000fe200078e0006 */
[----:B------:R-:W-:Y:S01]  /*0d50*/  LOP3.LUT R22, R22, R23, RZ, 0xfc, !PT ;  /* 0x0000001716167212 */ /* 0x000fe200078efcff */
[----:B------:R-:W-:-:S02]  /*0d60*/  @P4 IMAD.MOV.U32 R21, RZ, RZ, R7 ;  /* 0x000000ffff154224 */ /* 0x000fc400078e0007 */
[----:B------:R-:W-:Y:S02]  /*0d70*/  @P1 IMAD.MOV.U32 R21, RZ, RZ, R8 ;  /* 0x000000ffff151224 */ /* 0x000fe400078e0008 */
[----:B------:R-:W-:Y:S02]  /*0d80*/  VIADD R23, R9, 0x8 ;  /* 0x0000000809177836 */ /* 0x000fe40000000000 */
[----:B------:R-:W-:Y:S01]  /*0d90*/  FADD R12, R12, R21 ;  /* 0x000000150c0c7221 */ /* 0x000fe20000000000 */
[----:B------:R-:W-:Y:S02]  /*0da0*/  IMAD.SHL.U32 R22, R22, 0x4, RZ ;  /* 0x0000000416167824 */ /* 0x000fe400078e00ff */
[----:B------:R-:W-:Y:S01]  /*0db0*/  LOP3.LUT R21, R23, R0, RZ, 0xc0, !PT ;  /* 0x0000000017157212 */ /* 0x000fe200078ec0ff */
[----:B------:R-:W-:-:S03]  /*0dc0*/  @P0 IMAD.MOV.U32 R5, RZ, RZ, R12 ;  /* 0x000000ffff050224 */ /* 0x000fc600078e000c */
[----:B------:R-:W-:Y:S02]  /*0dd0*/  ISETP.NE.AND P2, PT, R21, R0, PT ;  /* 0x000000001500720c */ /* 0x000fe40003f45270 */
[C---:B------:R-:W-:Y:S02]  /*0de0*/  ISETP.EQ.AND P6, PT, R22.reuse, RZ, PT ;  /* 0x000000ff1600720c */ /* 0x040fe40003fc2270 */
[C---:B------:R-:W-:Y:S01]  /*0df0*/  ISETP.EQ.AND P3, PT, R22.reuse, 0x4, PT ;  /* 0x000000041600780c */ /* 0x040fe20003f62270 */
[--C-:B------:R-:W-:Y:S01]  /*0e00*/  @P5 IMAD.MOV.U32 R6, RZ, RZ, R12.reuse ;  /* 0x000000ffff065224 */ /* 0x100fe200078e000c */
[C---:B------:R-:W-:Y:S01]  /*0e10*/  ISETP.EQ.AND P0, PT, R22.reuse, 0x8, PT ;  /* 0x000000081600780c */ /* 0x040fe20003f02270 */
[--C-:B------:R-:W-:Y:S01]  /*0e20*/  @P4 IMAD.MOV.U32 R7, RZ, RZ, R12.reuse ;  /* 0x000000ffff074224 */ /* 0x100fe200078e000c */
[----:B------:R-:W-:Y:S01]  /*0e30*/  SEL R21, RZ, 0x1, !P2 ;  /* 0x00000001ff157807 */ /* 0x000fe20005000000 */
[----:B------:R-:W-:Y:S01]  /*0e40*/  @P1 IMAD.MOV.U32 R8, RZ, RZ, R12 ;  /* 0x000000ffff081224 */ /* 0x000fe200078e000c */
[----:B------:R-:W-:Y:S01]  /*0e50*/  ISETP.EQ.AND P2, PT, R22, 0xc, PT ;  /* 0x0000000c1600780c */ /* 0x000fe20003f42270 */
[----:B------:R-:W5:Y:S04]  /*0e60*/  LDG.E R12, desc[UR6][R2.64+0x44] ;  /* 0x00004406020c7981 */ /* 0x000f68000c1e1900 */
[----:B------:R-:W-:-:S02]  /*0e70*/  @P6 IMAD.MOV.U32 R22, RZ, RZ, R5 ;  /* 0x000000ffff166224 */ /* 0x000fc400078e0005 */
[----:B------:R-:W-:Y:S02]  /*0e80*/  @P3 IMAD.MOV.U32 R22, RZ, RZ, R6 ;  /* 0x000000ffff163224 */ /* 0x000fe400078e0006 */
[----:B------:R-:W-:-:S04]  /*0e90*/  @P0 IMAD.MOV.U32 R22, RZ, RZ, R7 ;  /* 0x000000ffff160224 */ /* 0x000fc800078e0007 */
[----:B------:R-:W-:-:S04]  /*0ea0*/  @P2 IMAD.MOV.U32 R22, RZ, RZ, R8 ;  /* 0x000000ffff162224 */ /* 0x000fc800078e0008 */
[----:B------:R-:W-:-:S04]  /*0eb0*/  FADD R11, R11, R22 ;  /* 0x000000160b0b7221 */ /* 0x000fc80000000000 */
[--C-:B------:R-:W-:Y:S02]  /*0ec0*/  @P6 IMAD.MOV.U32 R5, RZ, RZ, R11.reuse ;  /* 0x000000ffff056224 */ /* 0x100fe400078e000b */
[--C-:B------:R-:W-:Y:S02]  /*0ed0*/  @P3 IMAD.MOV.U32 R6, RZ, RZ, R11.reuse ;  /* 0x000000ffff063224 */ /* 0x100fe400078e000b */
[--C-:B------:R-:W-:Y:S02]  /*0ee0*/  @P0 IMAD.MOV.U32 R7, RZ, RZ, R11.reuse ;  /* 0x000000ffff070224 */ /* 0x100fe400078e000b */
[----:B------:R-:W-:Y:S02]  /*0ef0*/  @P2 IMAD.MOV.U32 R8, RZ, RZ, R11 ;  /* 0x000000ffff082224 */ /* 0x000fe400078e000b */
[----:B------:R-:W5:Y:S01]  /*0f00*/  LDG.E R11, desc[UR6][R2.64+0x48] ;  /* 0x00004806020b7981 */ /* 0x000f62000c1e1900 */
[----:B------:R-:W-:-:S04]  /*0f10*/  SHF.R.U32.HI R23, RZ, 0xd, R23 ;  /* 0x0000000dff177819 */ /* 0x000fc80000011617 */
[----:B------:R-:W-:-:S04]  /*0f20*/  LOP3.LUT R23, R23, R0, RZ, 0xc0, !PT ;  /* 0x0000000017177212 */ /* 0x000fc800078ec0ff */
[----:B------:R-:W-:-:S04]  /*0f30*/  ISETP.NE.AND P5, PT, R23, R0, PT ;  /* 0x000000001700720c */ /* 0x000fc80003fa5270 */
[----:B------:R-:W-:-:S04]  /*0f40*/  SEL R24, RZ, 0x2, !P5 ;  /* 0x00000002ff187807 */ /* 0x000fc80006800000 */
[----:B------:R-:W-:Y:S01]  /*0f50*/  LOP3.LUT R24, R24, R21, RZ, 0xfc, !PT ;  /* 0x0000001518187212 */ /* 0x000fe200078efcff */
[----:B------:R-:W-:-:S04]  /*0f60*/  VIADD R21, R9, 0x9 ;  /* 0x0000000909157836 */ /* 0x000fc80000000000 */
[----:B------:R-:W-:Y:S01]  /*0f70*/  IMAD.SHL.U32 R24, R24, 0x4, RZ ;  /* 0x0000000418187824 */ /* 0x000fe200078e00ff */
[-C--:B------:R-:W-:Y:S02]  /*0f80*/  LOP3.LUT R23, R21, R0.reuse, RZ, 0xc0, !PT ;  /* 0x0000000015177212 */ /* 0x080fe400078ec0ff */
[----:B------:R-:W-:Y:S02]  /*0f90*/  SHF.R.U32.HI R21, RZ, 0xd, R21 ;  /* 0x0000000dff157819 */ /* 0x000fe40000011615 */
[C---:B------:R-:W-:Y:S02]  /*0fa0*/  ISETP.EQ.AND P1, PT, R24.reuse, RZ, PT ;  /* 0x000000ff1800720c */ /* 0x040fe40003f22270 */
[C---:B------:R-:W-:Y:S02]  /*0fb0*/  ISETP.EQ.AND P5, PT, R24.reuse, 0x4, PT ;  /* 0x000000041800780c */ /* 0x040fe40003fa2270 */
[----:B------:R-:W-:Y:S02]  /*0fc0*/  ISETP.EQ.AND P4, PT, R24, 0x8, PT ;  /* 0x000000081800780c */ /* 0x000fe40003f82270 */
[----:B------:R-:W-:-:S02]  /*0fd0*/  ISETP.NE.AND P6, PT, R23, R0, PT ;  /* 0x000000001700720c */ /* 0x000fc40003fc5270 */
[-C--:B------:R-:W-:Y:S02]  /*0fe0*/  LOP3.LUT R23, R21, R0.reuse, RZ, 0xc0, !PT ;  /* 0x0000000015177212 */ /* 0x080fe400078ec0ff */
        /* <DEDUP_REMOVED lines=12> */
[-C--:B------:R-:W-:Y:S02]  /*10b0*/  LOP3.LUT R21, R23, R0.reuse, RZ, 0xc0, !PT ;  /* 0x0000000017157212 */ /* 0x080fe400078ec0ff */
[----:B------:R-:W-:Y:S02]  /*10c0*/  SHF.R.U32.HI R23, RZ, 0xd, R23 ;  /* 0x0000000dff177819 */ /* 0x000fe40000011617 */
[----:B------:R-:W-:-:S02]  /*10d0*/  ISETP.NE.AND P6, PT, R21, R0, PT ;  /* 0x000000001500720c */ /* 0x000fc40003fc5270 */
[-C--:B------:R-:W-:Y:S01]  /*10e0*/  LOP3.LUT R23, R23, R0.reuse, RZ, 0xc0, !PT ;  /* 0x0000000017177212 */ /* 0x080fe200078ec0ff */
[--C-:B------:R-:W-:Y:S01]  /*10f0*/  @P1 IMAD.MOV.U32 R5, RZ, RZ, R10.reuse ;  /* 0x000000ffff051224 */ /* 0x100fe200078e000a */
[C---:B------:R-:W-:Y:S01]  /*1100*/  ISETP.EQ.AND P0, PT, R22.reuse, RZ, PT ;  /* 0x000000ff1600720c */ /* 0x040fe20003f02270 */
[----:B------:R-:W-:Y:S01]  /*1110*/  @P5 IMAD.MOV.U32 R6, RZ, RZ, R10 ;  /* 0x000000ffff065224 */ /* 0x000fe200078e000a */
[C---:B------:R-:W-:Y:S02]  /*1120*/  ISETP.EQ.AND P2, PT, R22.reuse, 0x4, PT ;  /* 0x000000041600780c */ /* 0x040fe40003f42270 */
[----:B------:R-:W-:Y:S02]  /*1130*/  ISETP.EQ.AND P1, PT, R22, 0x8, PT ;  /* 0x000000081600780c */ /* 0x000fe40003f22270 */
[----:B------:R-:W-:Y:S02]  /*1140*/  SEL R24, RZ, 0x1, !P6 ;  /* 0x00000001ff187807 */ /* 0x000fe40007000000 */
[----:B------:R-:W-:-:S02]  /*1150*/  ISETP.NE.AND P5, PT, R23, R0, PT ;  /* 0x000000001700720c */ /* 0x000fc40003fa5270 */
[----:B------:R-:W-:Y:S02]  /*1160*/  ISETP.EQ.AND P6, PT, R22, 0xc, PT ;  /* 0x0000000c1600780c */ /* 0x000fe40003fc2270 */
[----:B------:R-:W-:Y:S01]  /*1170*/  SEL R21, RZ, 0x2, !P5 ;  /* 0x00000002ff157807 */ /* 0x000fe20006800000 */
[--C-:B------:R-:W-:Y:S02]  /*1180*/  @P4 IMAD.MOV.U32 R7, RZ, RZ, R10.reuse ;  /* 0x000000ffff074224 */ /* 0x100fe400078e000a */
[----:B------:R-:W-:Y:S01]  /*1190*/  @P3 IMAD.MOV.U32 R8, RZ, RZ, R10 ;  /* 0x000000ffff083224 */ /* 0x000fe200078e000a */
[----:B------:R-:W-:Y:S01]  /*11a0*/  LOP3.LUT R21, R21, R24, RZ, 0xfc, !PT ;  /* 0x0000001815157212 */ /* 0x000fe200078efcff */
[----:B------:R-:W-:Y:S02]  /*11b0*/  @P0 IMAD.MOV.U32 R22, RZ, RZ, R5 ;  /* 0x000000ffff160224 */ /* 0x000fe400078e0005 */
[----:B------:R-:W-:Y:S02]  /*11c0*/  @P2 IMAD.MOV.U32 R22, RZ, RZ, R6 ;  /* 0x000000ffff162224 */ /* 0x000fe400078e0006 */
[----:B------:R-:W-:-:S02]  /*11d0*/  @P1 IMAD.MOV.U32 R22, RZ, RZ, R7 ;  /* 0x000000ffff161224 */ /* 0x000fc400078e0007 */
[----:B------:R-:W-:Y:S02]  /*11e0*/  IMAD.SHL.U32 R10, R21, 0x4, RZ ;  /* 0x00000004150a7824 */ /* 0x000fe400078e00ff */
[----:B------:R-:W-:Y:S02]  /*11f0*/  @P6 IMAD.MOV.U32 R22, RZ, RZ, R8 ;  /* 0x000000ffff166224 */ /* 0x000fe400078e0008 */
[----:B------:R-:W-:Y:S02]  /*1200*/  VIADD R21, R9, 0xb ;  /* 0x0000000b09157836 */ /* 0x000fe40000000000 */
[----:B------:R-:W-:Y:S01]  /*1210*/  FADD R15, R15, R22 ;  /* 0x000000160f0f7221 */ /* 0x000fe20000000000 */
[C---:B------:R-:W-:Y:S02]  /*1220*/  ISETP.EQ.AND P5, PT, R10.reuse, RZ, PT ;  /* 0x000000ff0a00720c */ /* 0x040fe40003fa2270 */
[----:B------:R-:W-:Y:S01]  /*1230*/  LOP3.LUT R23, R21, R0, RZ, 0xc0, !PT ;  /* 0x0000000015177212 */ /* 0x000fe200078ec0ff */
[----:B------:R-:W-:Y:S01]  /*1240*/  @P2 IMAD.MOV.U32 R6, RZ, RZ, R15 ;  /* 0x000000ffff062224 */ /* 0x000fe200078e000f */
[----:B------:R-:W-:-:S02]  /*1250*/  ISETP.EQ.AND P4, PT, R10, 0x4, PT ;  /* 0x000000040a00780c */ /* 0x000fc40003f82270 */
[----:B------:R-:W-:Y:S01]  /*1260*/  SHF.R.U32.HI R21, RZ, 0xd, R21 ;  /* 0x0000000dff157819 */ /* 0x000fe20000011615 */
[----:B------:R-:W-:Y:S01]  /*1270*/  @P0 IMAD.MOV.U32 R5, RZ, RZ, R15 ;  /* 0x000000ffff050224 */ /* 0x000fe200078e000f */
[C---:B------:R-:W-:Y:S02]  /*1280*/  ISETP.EQ.AND P3, PT, R10.reuse, 0x8, PT ;  /* 0x000000080a00780c */ /* 0x040fe40003f62270 */
[----:B------:R-:W-:Y:S02]  /*1290*/  ISETP.EQ.AND P2, PT, R10, 0xc, PT ;  /* 0x0000000c0a00780c */ /* 0x000fe40003f42270 */
[-C--:B------:R-:W-:Y:S02]  /*12a0*/  ISETP.NE.AND P0, PT, R23, R0.reuse, PT ;  /* 0x000000001700720c */ /* 0x080fe40003f05270 */
[----:B------:R-:W-:Y:S02]  /*12b0*/  LOP3.LUT R23, R21, R0, RZ, 0xc0, !PT ;  /* 0x0000000015177212 */ /* 0x000fe400078ec0ff */
[----:B------:R-:W-:-:S02]  /*12c0*/  @P1 MOV R7, R15 ;  /* 0x0000000f00071202 */ /* 0x000fc40000000f00 */
[----:B------:R-:W-:Y:S01]  /*12d0*/  ISETP.NE.AND P1, PT, R23, R0, PT ;  /* 0x000000001700720c */ /* 0x000fe20003f25270 */
[----:B------:R-:W-:Y:S01]  /*12e0*/  @P6 IMAD.MOV.U32 R8, RZ, RZ, R15 ;  /* 0x000000ffff086224 */ /* 0x000fe200078e000f */
[----:B------:R-:W-:Y:S01]  /*12f0*/  SEL R23, RZ, 0x1, !P0 ;  /* 0x00000001ff177807 */ /* 0x000fe20004000000 */
[----:B------:R-:W-:Y:S01]  /*1300*/  @P5 IMAD.MOV.U32 R21, RZ, RZ, R5 ;  /* 0x000000ffff155224 */ /* 0x000fe200078e0005 */
[----:B------:R-:W-:Y:S01]  /*1310*/  SEL R10, RZ, 0x2, !P1 ;  /* 0x00000002ff0a7807 */ /* 0x000fe20004800000 */
[----:B------:R-:W-:Y:S02]  /*1320*/  @P4 IMAD.MOV.U32 R21, RZ, RZ, R6 ;  /* 0x000000ffff154224 */ /* 0x000fe400078e0006 */
[----:B------:R-:W-:Y:S01]  /*1330*/  @P3 IMAD.MOV.U32 R21, RZ, RZ, R7 ;  /* 0x000000ffff153224 */ /* 0x000fe200078e0007 */
[----:B------:R-:W-:Y:S01]  /*1340*/  LOP3.LUT R10, R10, R23, RZ, 0xfc, !PT ;  /* 0x000000170a0a7212 */ /* 0x000fe200078efcff */
[----:B------:R-:W-:Y:S02]  /*1350*/  @P2 IMAD.MOV.U32 R21, RZ, RZ, R8 ;  /* 0x000000ffff152224 */ /* 0x000fe400078e0008 */
[----:B------:R-:W-:-:S02]  /*1360*/  VIADD R15, R9, 0xc ;  /* 0x0000000c090f7836 */ /* 0x000fc40000000000 */
[----:B------:R-:W-:Y:S01]  /*1370*/  FADD R14, R14, R21 ;  /* 0x000000150e0e7221 */ /* 0x000fe20000000000 */
[----:B------:R-:W-:Y:S02]  /*1380*/  IMAD.SHL.U32 R10, R10, 0x4, RZ ;  /* 0x000000040a0a7824 */ /* 0x000fe400078e00ff */
[-C--:B------:R-:W-:Y:S02]  /*1390*/  LOP3.LUT R21, R15, R0.reuse, RZ, 0xc0, !PT ;  /* 0x000000000f157212 */ /* 0x080fe400078ec0ff */
[----:B------:R-:W-:Y:S02]  /*13a0*/  SHF.R.U32.HI R15, RZ, 0xd, R15 ;  /* 0x0000000dff0f7819 */ /* 0x000fe4000001160f */
[----:B------:R-:W-:Y:S01]  /*13b0*/  ISETP.NE.AND P6, PT, R21, R0, PT ;  /* 0x000000001500720c */ /* 0x000fe20003fc5270 */
[----:B------:R-:W-:Y:S01]  /*13c0*/  @P5 IMAD.MOV.U32 R5, RZ, RZ, R14 ;  /* 0x000000ffff055224 */ /* 0x000fe200078e000e */
[C---:B------:R-:W-:Y:S02]  /*13d0*/  ISETP.EQ.AND P1, PT, R10.reuse, RZ, PT ;  /* 0x000000ff0a00720c */ /* 0x040fe40003f22270 */
[----:B------:R-:W-:-:S02]  /*13e0*/  ISETP.EQ.AND P0, PT, R10, 0x4, PT ;  /* 0x000000040a00780c */ /* 0x000fc40003f02270 */
[C---:B------:R-:W-:Y:S02]  /*13f0*/  ISETP.EQ.AND P5, PT, R10.reuse, 0x8, PT ;  /* 0x000000080a00780c */ /* 0x040fe40003fa2270 */
[----:B------:R-:W-:Y:S02]  /*1400*/  SEL R21, RZ, 0x1, !P6 ;  /* 0x00000001ff157807 */ /* 0x000fe40007000000 */
[-C--:B------:R-:W-:Y:S02]  /*1410*/  LOP3.LUT R15, R15, R0.reuse, RZ, 0xc0, !PT ;  /* 0x000000000f0f7212 */ /* 0x080fe400078ec0ff */
[----:B------:R-:W-:Y:S01]  /*1420*/  ISETP.EQ.AND P6, PT, R10, 0xc, PT ;  /* 0x0000000c0a00780c */ /* 0x000fe20003fc2270 */
[--C-:B------:R-:W-:Y:S01]  /*1430*/  @P4 IMAD.MOV.U32 R6, RZ, RZ, R14.reuse ;  /* 0x000000ffff064224 */ /* 0x100fe200078e000e */
[----:B------:R-:W-:Y:S01]  /*1440*/  ISETP.NE.AND P4, PT, R15, R0, PT ;  /* 0x000000000f00720c */ /* 0x000fe20003f85270 */
[--C-:B------:R-:W-:Y:S02]  /*1450*/  @P3 IMAD.MOV.U32 R7, RZ, RZ, R14.reuse ;  /* 0x000000ffff073224 */ /* 0x100fe400078e000e */
[----:B------:R-:W-:Y:S01]  /*1460*/  @P2 IMAD.MOV.U32 R8, RZ, RZ, R14 ;  /* 0x000000ffff082224 */ /* 0x000fe200078e000e */
[----:B------:R-:W-:Y:S01]  /*1470*/  SEL R10, RZ, 0x2, !P4 ;  /* 0x00000002ff0a7807 */ /* 0x000fe20006000000 */
[----:B------:R-:W-:-:S02]  /*1480*/  @P1 IMAD.MOV.U32 R15, RZ, RZ, R5 ;  /* 0x000000ffff0f1224 */ /* 0x000fc400078e0005 */
[----:B------:R-:W-:Y:S01]  /*1490*/  @P0 IMAD.MOV.U32 R15, RZ, RZ, R6 ;  /* 0x000000ffff0f0224 */ /* 0x000fe200078e0006 */
[----:B------:R-:W-:Y:S01]  /*14a0*/  LOP3.LUT R10, R10, R21, RZ, 0xfc, !PT ;  /* 0x000000150a0a7212 */ /* 0x000fe200078efcff */
[----:B------:R-:W-:Y:S02]  /*14b0*/  @P5 IMAD.MOV.U32 R15, RZ, RZ, R7 ;  /* 0x000000ffff0f5224 */ /* 0x000fe400078e0007 */
[----:B------:R-:W-:Y:S02]  /*14c0*/  @P6 IMAD.MOV.U32 R15, RZ, RZ, R8 ;  /* 0x000000ffff0f6224 */ /* 0x000fe400078e0008 */
[----:B------:R-:W-:Y:S02]  /*14d0*/  VIADD R21, R9, 0xd ;  /* 0x0000000d09157836 */ /* 0x000fe40000000000 */
[----:B--2---:R-:W-:Y:S01]  /*14e0*/  FADD R20, R20, R15 ;  /* 0x0000000f14147221 */ /* 0x004fe20000000000 */
[----:B------:R-:W-:Y:S02]  /*14f0*/  IMAD.SHL.U32 R10, R10, 0x4, RZ ;  /* 0x000000040a0a7824 */ /* 0x000fe400078e00ff */
[----:B------:R-:W-:-:S02]  /*1500*/  LOP3.LUT R15, R21, R0, RZ, 0xc0, !PT ;  /* 0x00000000150f7212 */ /* 0x000fc400078ec0ff */
[----:B------:R-:W-:Y:S02]  /*1510*/  SHF.R.U32.HI R21, RZ, 0xd, R21 ;  /* 0x0000000dff157819 */ /* 0x000fe40000011615 */
[C---:B------:R-:W-:Y:S02]  /*1520*/  ISETP.EQ.AND P4, PT, R10.reuse, RZ, PT ;  /* 0x000000ff0a00720c */ /* 0x040fe40003f82270 */
[-C--:B------:R-:W-:Y:S01]  /*1530*/  LOP3.LUT R21, R21, R0.reuse, RZ, 0xc0, !PT ;  /* 0x0000000015157212 */ /* 0x080fe200078ec0ff */
[--C-:B------:R-:W-:Y:S01]  /*1540*/  @P1 IMAD.MOV.U32 R5, RZ, RZ, R20.reuse ;  /* 0x000000ffff051224 */ /* 0x100fe200078e0014 */
[C---:B------:R-:W-:Y:S01]  /*1550*/  ISETP.EQ.AND P2, PT, R10.reuse, 0x4, PT ;  /* 0x000000040a00780c */ /* 0x040fe20003f42270 */
[--C-:B------:R-:W-:Y:S01]  /*1560*/  @P0 IMAD.MOV.U32 R6, RZ, RZ, R20.reuse ;  /* 0x000000ffff060224 */ /* 0x100fe200078e0014 */
[----:B------:R-:W-:Y:S01]  /*1570*/  ISETP.EQ.AND P3, PT, R10, 0x8, PT ;  /* 0x000000080a00780c */ /* 0x000fe20003f62270 */
[----:B------:R-:W-:Y:S01]  /*1580*/  @P5 IMAD.MOV.U32 R7, RZ, RZ, R20 ;  /* 0x000000ffff075224 */ /* 0x000fe200078e0014 */
[----:B------:R-:W-:-:S02]  /*1590*/  ISETP.NE.AND P1, PT, R15, R0, PT ;  /* 0x000000000f00720c */ /* 0x000fc40003f25270 */
[----:B------:R-:W-:Y:S02]  /*15a0*/  ISETP.EQ.AND P0, PT, R10, 0xc, PT ;  /* 0x0000000c0a00780c */ /* 0x000fe40003f02270 */
[----:B------:R-:W-:Y:S02]  /*15b0*/  ISETP.NE.AND P5, PT, R21, R0, PT ;  /* 0x000000001500720c */ /* 0x000fe40003fa5270 */
[----:B------:R-:W-:Y:S02]  /*15c0*/  SEL R15, RZ, 0x1, !P1 ;  /* 0x00000001ff0f7807 */ /* 0x000fe40004800000 */
[----:B------:R-:W-:Y:S01]  /*15d0*/  SEL R14, RZ, 0x2, !P5 ;  /* 0x00000002ff0e7807 */ /* 0x000fe20006800000 */
[----:B------:R-:W-:-:S03]  /*15e0*/  @P6 IMAD.MOV.U32 R8, RZ, RZ, R20 ;  /* 0x000000ffff086224 */ /* 0x000fc600078e0014 */
[----:B------:R-:W-:Y:S01]  /*15f0*/  LOP3.LUT R14, R14, R15, RZ, 0xfc, !PT ;  /* 0x0000000f0e0e7212 */ /* 0x000fe200078efcff */
[----:B------:R-:W-:Y:S02]  /*1600*/  VIADD R15, R9, 0xe ;  /* 0x0000000e090f7836 */ /* 0x000fe40000000000 */
[----:B------:R-:W-:Y:S02]  /*1610*/  @P4 IMAD.MOV.U32 R10, RZ, RZ, R5 ;  /* 0x000000ffff0a4224 */ /* 0x000fe400078e0005 */
[----:B------:R-:W-:Y:S02]  /*1620*/  @P2 IMAD.MOV.U32 R10, RZ, RZ, R6 ;  /* 0x000000ffff0a2224 */ /* 0x000fe400078e0006 */
[----:B------:R-:W-:Y:S01]  /*1630*/  @P3 IMAD.MOV.U32 R10, RZ, RZ, R7 ;  /* 0x000000ffff0a3224 */ /* 0x000fe200078e0007 */
[-C--:B------:R-:W-:Y:S01]  /*1640*/  LOP3.LUT R21, R15, R0.reuse, RZ, 0xc0, !PT ;  /* 0x000000000f157212 */ /* 0x080fe200078ec0ff */
[----:B------:R-:W-:Y:S02]  /*1650*/  @P0 IMAD.MOV.U32 R10, RZ, RZ, R8 ;  /* 0x000000ffff0a0224 */ /* 0x000fe400078e0008 */
[----:B------:R-:W-:Y:S01]  /*1660*/  IMAD.SHL.U32 R14, R14, 0x4, RZ ;  /* 0x000000040e0e7824 */ /* 0x000fe200078e00ff */
[----:B------:R-:W-:Y:S01]  /*1670*/  ISETP.NE.AND P6, PT, R21, R0, PT ;  /* 0x000000001500720c */ /* 0x000fe20003fc5270 */
[----:B---3--:R-:W-:Y:S01]  /*1680*/  FADD R19, R19, R10 ;  /* 0x0000000a13137221 */ /* 0x008fe20000000000 */
[----:B------:R-:W-:-:S02]  /*1690*/  SHF.R.U32.HI R15, RZ, 0xd, R15 ;  /* 0x0000000dff0f7819 */ /* 0x000fc4000001160f */
[C---:B------:R-:W-:Y:S01]  /*16a0*/  ISETP.EQ.AND P5, PT, R14.reuse, RZ, PT ;  /* 0x000000ff0e00720c */ /* 0x040fe20003fa2270 */
[--C-:B------:R-:W-:Y:S01]  /*16b0*/  @P4 IMAD.MOV.U32 R5, RZ, RZ, R19.reuse ;  /* 0x000000ffff054224 */ /* 0x100fe200078e0013 */
[C---:B------:R-:W-:Y:S02]  /*16c0*/  ISETP.EQ.AND P1, PT, R14.reuse, 0x4, PT ;  /* 0x000000040e00780c */ /* 0x040fe40003f22270 */
[C---:B------:R-:W-:Y:S02]  /*16d0*/  ISETP.EQ.AND P4, PT, R14.reuse, 0x8, PT ;  /* 0x000000080e00780c */ /* 0x040fe40003f82270 */
[----:B------:R-:W-:Y:S02]  /*16e0*/  SEL R21, RZ, 0x1, !P6 ;  /* 0x00000001ff157807 */ /* 0x000fe40007000000 */
[----:B------:R-:W-:Y:S02]  /*16f0*/  ISETP.EQ.AND P6, PT, R14, 0xc, PT ;  /* 0x0000000c0e00780c */ /* 0x000fe40003fc2270 */
[----:B------:R-:W-:Y:S01]  /*1700*/  LOP3.LUT R15, R15, R0, RZ, 0xc0, !PT ;  /* 0x000000000f0f7212 */ /* 0x000fe200078ec0ff */
[----:B------:R-:W-:-:S03]  /*1710*/  @P2 IMAD.MOV.U32 R6, RZ, RZ, R19 ;  /* 0x000000ffff062224 */ /* 0x000fc600078e0013 */
[----:B------:R-:W-:Y:S01]  /*1720*/  ISETP.NE.AND P2, PT, R15, R0, PT ;  /* 0x000000000f00720c */ /* 0x000fe20003f45270 */
[--C-:B------:R-:W-:Y:S02]  /*1730*/  @P3 IMAD.MOV.U32 R7, RZ, RZ, R19.reuse ;  /* 0x000000ffff073224 */ /* 0x100fe400078e0013 */
[----:B------:R-:W-:Y:S01]  /*1740*/  @P0 IMAD.MOV.U32 R8, RZ, RZ, R19 ;  /* 0x000000ffff080224 */ /* 0x000fe200078e0013 */
[----:B------:R-:W-:Y:S01]  /*1750*/  SEL R10, RZ, 0x2, !P2 ;  /* 0x00000002ff0a7807 */ /* 0x000fe20005000000 */
[----:B------:R-:W-:Y:S02]  /*1760*/  @P5 IMAD.MOV.U32 R15, RZ, RZ, R5 ;  /* 0x000000ffff0f5224 */ /* 0x000fe400078e0005 */
[----:B------:R-:W-:Y:S01]  /*1770*/  @P1 IMAD.MOV.U32 R15, RZ, RZ, R6 ;  /* 0x000000ffff0f1224 */ /* 0x000fe200078e0006 */
[----:B------:R-:W-:Y:S01]  /*1780*/  LOP3.LUT R10, R10, R21, RZ, 0xfc, !PT ;  /* 0x000000150a0a7212 */ /* 0x000fe200078efcff */
[----:B------:R-:W-:Y:S02]  /*1790*/  @P4 IMAD.MOV.U32 R15, RZ, RZ, R7 ;  /* 0x000000ffff0f4224 */ /* 0x000fe400078e0007 */
[----:B------:R-:W-:-:S02]  /*17a0*/  @P6 IMAD.MOV.U32 R15, RZ, RZ, R8 ;  /* 0x000000ffff0f6224 */ /* 0x000fc400078e0008 */
[----:B------:R-:W-:Y:S02]  /*17b0*/  VIADD R19, R9, 0xf ;  /* 0x0000000f09137836 */ /* 0x000fe40000000000 */
[----:B----4-:R-:W-:Y:S01]  /*17c0*/  FADD R18, R18, R15 ;  /* 0x0000000f12127221 */ /* 0x010fe20000000000 */
[----:B------:R-:W-:Y:S02]  /*17d0*/  IMAD.SHL.U32 R10, R10, 0x4, RZ ;  /* 0x000000040a0a7824 */ /* 0x000fe400078e00ff */
[-C--:B------:R-:W-:Y:S02]  /*17e0*/  LOP3.LUT R15, R19, R0.reuse, RZ, 0xc0, !PT ;  /* 0x00000000130f7212 */ /* 0x080fe400078ec0ff */
[----:B------:R-:W-:Y:S02]  /*17f0*/  SHF.R.U32.HI R19, RZ, 0xd, R19 ;  /* 0x0000000dff137819 */ /* 0x000fe40000011613 */
[C---:B------:R-:W-:Y:S02]  /*1800*/  ISETP.EQ.AND P3, PT, R10.reuse, RZ, PT ;  /* 0x000000ff0a00720c */ /* 0x040fe40003f62270 */
[----:B------:R-:W-:Y:S01]  /*1810*/  LOP3.LUT R19, R19, R0, RZ, 0xc0, !PT ;  /* 0x0000000013137212 */ /* 0x000fe200078ec0ff */
[--C-:B------:R-:W-:Y:S01]  /*1820*/  @P1 IMAD.MOV.U32 R6, RZ, RZ, R18.reuse ;  /* 0x000000ffff061224 */ /* 0x100fe200078e0012 */
[C---:B------:R-:W-:Y:S01]  /*1830*/  ISETP.EQ.AND P0, PT, R10.reuse, 0x4, PT ;  /* 0x000000040a00780c */ /* 0x040fe20003f02270 */
[--C-:B------:R-:W-:Y:S01]  /*1840*/  @P5 IMAD.MOV.U32 R5, RZ, RZ, R18.reuse ;  /* 0x000000ffff055224 */ /* 0x100fe200078e0012 */
[C---:B------:R-:W-:Y:S01]  /*1850*/  ISETP.EQ.AND P2, PT, R10.reuse, 0x8, PT ;  /* 0x000000080a00780c */ /* 0x040fe20003f42270 */
[----:B------:R-:W-:Y:S01]  /*1860*/  @P4 IMAD.MOV.U32 R7, RZ, RZ, R18 ;  /* 0x000000ffff074224 */ /* 0x000fe200078e0012 */
[----:B------:R-:W-:-:S02]  /*1870*/  ISETP.EQ.AND P1, PT, R10, 0xc, PT ;  /* 0x0000000c0a00780c */ /* 0x000fc40003f22270 */
[-C--:B------:R-:W-:Y:S02]  /*1880*/  ISETP.NE.AND P5, PT, R15, R0.reuse, PT ;  /* 0x000000000f00720c */ /* 0x080fe40003fa5270 */
[----:B------:R-:W-:Y:S02]  /*1890*/  ISETP.NE.AND P4, PT, R19, R0, PT ;  /* 0x000000001300720c */ /* 0x000fe40003f85270 */
[----:B------:R-:W-:Y:S02]  /*18a0*/  SEL R15, RZ, 0x1, !P5 ;  /* 0x00000001ff0f7807 */ /* 0x000fe40006800000 */
[----:B------:R-:W-:Y:S01]  /*18b0*/  SEL R14, RZ, 0x2, !P4 ;  /* 0x00000002ff0e7807 */ /* 0x000fe20006000000 */
[----:B------:R-:W-:Y:S02]  /*18c0*/  @P6 IMAD.MOV.U32 R8, RZ, RZ, R18 ;  /* 0x000000ffff086224 */ /* 0x000fe400078e0012 */
[----:B------:R-:W-:Y:S01]  /*18d0*/  @P3 IMAD.MOV.U32 R10, RZ, RZ, R5 ;  /* 0x000000ffff0a3224 */ /* 0x000fe200078e0005 */
[----:B------:R-:W-:Y:S01]  /*18e0*/  LOP3.LUT R14, R14, R15, RZ, 0xfc, !PT ;  /* 0x0000000f0e0e7212 */ /* 0x000fe200078efcff */
[----:B------:R-:W-:Y:S01]  /*18f0*/  @P0 IMAD.MOV.U32 R10, RZ, RZ, R6 ;  /* 0x000000ffff0a0224 */ /* 0x000fe200078e0006 */
[----:B------:R-:W-:Y:S01]  /*1900*/  IADD3 R15, PT, PT, R9, 0x10, RZ ;  /* 0x00000010090f7810 */ /* 0x000fe20007ffe0ff */
[----:B------:R-:W-:-:S02]  /*1910*/  @P2 IMAD.MOV.U32 R10, RZ, RZ, R7 ;  /* 0x000000ffff0a2224 */ /* 0x000fc400078e0007 */
[----:B------:R-:W-:Y:S01]  /*1920*/  @P1 IMAD.MOV.U32 R10, RZ, RZ, R8 ;  /* 0x000000ffff0a1224 */ /* 0x000fe200078e0008 */
[-C--:B------:R-:W-:Y:S01]  /*1930*/  LOP3.LUT R19, R15, R0.reuse, RZ, 0xc0, !PT ;  /* 0x000000000f137212 */ /* 0x080fe200078ec0ff */
[----:B------:R-:W-:Y:S01]  /*1940*/  IMAD.SHL.U32 R14, R14, 0x4, RZ ;  /* 0x000000040e0e7824 */ /* 0x000fe200078e00ff */
[----:B------:R-:W-:Y:S01]  /*1950*/  SHF.R.U32.HI R15, RZ, 0xd, R15 ;  /* 0x0000000dff0f7819 */ /* 0x000fe2000001160f */
[----:B-----5:R-:W-:Y:S01]  /*1960*/  FADD R17, R17, R10 ;  /* 0x0000000a11117221 */ /* 0x020fe20000000000 */
[-C--:B------:R-:W-:Y:S02]  /*1970*/  ISETP.NE.AND P6, PT, R19, R0.reuse, PT ;  /* 0x000000001300720c */ /* 0x080fe40003fc5270 */
[C---:B------:R-:W-:Y:S01]  /*1980*/  ISETP.EQ.AND P4, PT, R14.reuse, RZ, PT ;  /* 0x000000ff0e00720c */ /* 0x040fe20003f82270 */
[----:B------:R-:W-:Y:S01]  /*1990*/  @P3 IMAD.MOV.U32 R5, RZ, RZ, R17 ;  /* 0x000000ffff053224 */ /* 0x000fe200078e0011 */
[----:B------:R-:W-:Y:S02]  /*19a0*/  ISETP.EQ.AND P5, PT, R14, 0x4, PT ;  /* 0x000000040e00780c */ /* 0x000fe40003fa2270 */
[----:B------:R-:W-:-:S02]  /*19b0*/  LOP3.LUT R15, R15, R0, RZ, 0xc0, !PT ;  /* 0x000000000f0f7212 */ /* 0x000fc400078ec0ff */
[C---:B------:R-:W-:Y:S02]  /*19c0*/  ISETP.EQ.AND P3, PT, R14.reuse, 0x8, PT ;  /* 0x000000080e00780c */ /* 0x040fe40003f62270 */
[----:B------:R-:W-:Y:S01]  /*19d0*/  SEL R19, RZ, 0x1, !P6 ;  /* 0x00000001ff137807 */ /* 0x000fe20007000000 */
[--C-:B------:R-:W-:Y:S01]  /*19e0*/  @P0 IMAD.MOV.U32 R6, RZ, RZ, R17.reuse ;  /* 0x000000ffff060224 */ /* 0x100fe200078e0011 */
[----:B------:R-:W-:Y:S02]  /*19f0*/  ISETP.EQ.AND P6, PT, R14, 0xc, PT ;  /* 0x0000000c0e00780c */ /* 0x000fe40003fc2270 */
[----:B------:R-:W-:Y:S01]  /*1a00*/  ISETP.NE.AND P0, PT, R15, R0, PT ;  /* 0x000000000f00720c */ /* 0x000fe20003f05270 */
[----:B------:R-:W-:-:S03]  /*1a10*/  @P2 IMAD.MOV.U32 R7, RZ, RZ, R17 ;  /* 0x000000ffff072224 */ /* 0x000fc600078e0011 */
[----:B------:R-:W-:Y:S01]  /*1a20*/  SEL R10, RZ, 0x2, !P0 ;  /* 0x00000002ff0a7807 */ /* 0x000fe20004000000 */
[----:B------:R-:W-:Y:S02]  /*1a30*/  @P1 IMAD.MOV.U32 R8, RZ, RZ, R17 ;  /* 0x000000ffff081224 */ /* 0x000fe400078e0011 */
[----:B------:R-:W-:Y:S01]  /*1a40*/  @P4 IMAD.MOV.U32 R15, RZ, RZ, R5 ;  /* 0x000000ffff0f4224 */ /* 0x000fe200078e0005 */
[----:B------:R-:W-:Y:S01]  /*1a50*/  LOP3.LUT R10, R10, R19, RZ, 0xfc, !PT ;  /* 0x000000130a0a7212 */ /* 0x000fe200078efcff */
[----:B------:R-:W-:Y:S02]  /*1a60*/  @P5 IMAD.MOV.U32 R15, RZ, RZ, R6 ;  /* 0x000000ffff0f5224 */ /* 0x000fe400078e0006 */
[----:B------:R-:W-:Y:S02]  /*1a70*/  @P3 IMAD.MOV.U32 R15, RZ, RZ, R7 ;  /* 0x000000ffff0f3224 */ /* 0x000fe400078e0007 */
[----:B------:R-:W-:Y:S02]  /*1a80*/  @P6 IMAD.MOV.U32 R15, RZ, RZ, R8 ;  /* 0x000000ffff0f6224 */ /* 0x000fe400078e0008 */
[----:B------:R-:W-:-:S02]  /*1a90*/  VIADD R17, R9, 0x11 ;  /* 0x0000001109117836 */ /* 0x000fc40000000000 */
[----:B------:R-:W-:Y:S02]  /*1aa0*/  IMAD.SHL.U32 R10, R10, 0x4, RZ ;  /* 0x000000040a0a7824 */ /* 0x000fe400078e00ff */
[----:B------:R-:W-:Y:S01]  /*1ab0*/  FADD R16, R16, R15 ;  /* 0x0000000f10107221 */ /* 0x000fe20000000000 */
[----:B------:R-:W-:Y:S02]  /*1ac0*/  LOP3.LUT R15, R17, R0, RZ, 0xc0, !PT ;  /* 0x00000000110f7212 */ /* 0x000fe400078ec0ff */
[----:B------:R-:W-:Y:S02]  /*1ad0*/  SHF.R.U32.HI R17, RZ, 0xd, R17 ;  /* 0x0000000dff117819 */ /* 0x000fe40000011611 */
[C---:B------:R-:W-:Y:S01]  /*1ae0*/  ISETP.EQ.AND P2, PT, R10.reuse, RZ, PT ;  /* 0x000000ff0a00720c */ /* 0x040fe20003f42270 */
[----:B------:R-:W-:Y:S01]  /*1af0*/  @P5 IMAD.MOV.U32 R6, RZ, RZ, R16 ;  /* 0x000000ffff065224 */ /* 0x000fe200078e0010 */
[C---:B------:R-:W-:Y:S02]  /*1b00*/  ISETP.EQ.AND P1, PT, R10.reuse, 0x4, PT ;  /* 0x000000040a00780c */ /* 0x040fe40003f22270 */
[----:B------:R-:W-:-:S02]  /*1b10*/  ISETP.EQ.AND P0, PT, R10, 0x8, PT ;  /* 0x000000080a00780c */ /* 0x000fc40003f02270 */
[-C--:B------:R-:W-:Y:S02]  /*1b20*/  LOP3.LUT R17, R17, R0.reuse, RZ, 0xc0, !PT ;  /* 0x0000000011117212 */ /* 0x080fe400078ec0ff */
[----:B------:R-:W-:Y:S01]  /*1b30*/  ISETP.EQ.AND P5, PT, R10, 0xc, PT ;  /* 0x0000000c0a00780c */ /* 0x000fe20003fa2270 */
[--C-:B------:R-:W-:Y:S01]  /*1b40*/  @P4 IMAD.MOV.U32 R5, RZ, RZ, R16.reuse ;  /* 0x000000ffff054224 */ /* 0x100fe200078e0010 */
[-C--:B------:R-:W-:Y:S01]  /*1b50*/  ISETP.NE.AND P4, PT, R15, R0.reuse, PT ;  /* 0x000000000f00720c */ /* 0x080fe20003f85270 */
[--C-:B------:R-:W-:Y:S01]  /*1b60*/  @P3 IMAD.MOV.U32 R7, RZ, RZ, R16.reuse ;  /* 0x000000ffff073224 */ /* 0x100fe200078e0010 */
[----:B------:R-:W-:Y:S01]  /*1b70*/  ISETP.NE.AND P3, PT, R17, R0, PT ;  /* 0x000000001100720c */ /* 0x000fe20003f65270 */
[----:B------:R-:W-:Y:S01]  /*1b80*/  @P6 IMAD.MOV.U32 R8, RZ, RZ, R16 ;  /* 0x000000ffff086224 */ /* 0x000fe200078e0010 */
        /* <DEDUP_REMOVED lines=8> */
[----:B------:R-:W-:-:S03]  /*1c10*/  FADD R10, R13, R10 ;  /* 0x0000000a0d0a7221 */ /* 0x000fc60000000000 */
[-C--:B------:R-:W-:Y:S02]  /*1c20*/  LOP3.LUT R13, R15, R0.reuse, RZ, 0xc0, !PT ;  /* 0x000000000f0d7212 */ /* 0x080fe400078ec0ff */
[----:B------:R-:W-:Y:S01]  /*1c30*/  SHF.R.U32.HI R15, RZ, 0xd, R15 ;  /* 0x0000000dff0f7819 */ /* 0x000fe2000001160f */
[----:B------:R-:W-:Y:S01]  /*1c40*/  IMAD.SHL.U32 R14, R14, 0x4, RZ ;  /* 0x000000040e0e7824 */ /* 0x000fe200078e00ff */
[-C--:B------:R-:W-:Y:S02]  /*1c50*/  ISETP.NE.AND P6, PT, R13, R0.reuse, PT ;  /* 0x000000000d00720c */ /* 0x080fe40003fc5270 */
[----:B------:R-:W-:Y:S01]  /*1c60*/  LOP3.LUT R15, R15, R0, RZ, 0xc0, !PT ;  /* 0x000000000f0f7212 */ /* 0x000fe200078ec0ff */
[--C-:B------:R-:W-:Y:S01]  /*1c70*/  @P1 IMAD.MOV.U32 R6, RZ, RZ, R10.reuse ;  /* 0x000000ffff061224 */ /* 0x100fe200078e000a */
[C---:B------:R-:W-:Y:S01]  /*1c80*/  ISETP.EQ.AND P4, PT, R14.reuse, RZ, PT ;  /* 0x000000ff0e00720c */ /* 0x040fe20003f82270 */
[----:B------:R-:W-:Y:S01]  /*1c90*/  @P2 IMAD.MOV.U32 R5, RZ, RZ, R10 ;  /* 0x000000ffff052224 */ /* 0x000fe200078e000a */
[----:B------:R-:W-:-:S02]  /*1ca0*/  ISETP.EQ.AND P3, PT, R14, 0x4, PT ;  /* 0x000000040e00780c */ /* 0x000fc40003f62270 */
[----:B------:R-:W-:Y:S02]  /*1cb0*/  ISETP.NE.AND P1, PT, R15, R0, PT ;  /* 0x000000000f00720c */ /* 0x000fe40003f25270 */
[C---:B------:R-:W-:Y:S02]  /*1cc0*/  ISETP.EQ.AND P2, PT, R14.reuse, 0x8, PT ;  /* 0x000000080e00780c */ /* 0x040fe40003f42270 */
[----:B------:R-:W-:Y:S02]  /*1cd0*/  SEL R15, RZ, 0x1, !P6 ;  /* 0x00000001ff0f7807 */ /* 0x000fe40007000000 */
[----:B------:R-:W-:Y:S02]  /*1ce0*/  ISETP.EQ.AND P6, PT, R14, 0xc, PT ;  /* 0x0000000c0e00780c */ /* 0x000fe40003fc2270 */
[----:B------:R-:W-:Y:S01]  /*1cf0*/  SEL R14, RZ, 0x2, !P1 ;  /* 0x00000002ff0e7807 */ /* 0x000fe20004800000 */
[--C-:B------:R-:W-:Y:S02]  /*1d00*/  @P0 IMAD.MOV.U32 R7, RZ, RZ, R10.reuse ;  /* 0x000000ffff070224 */ /* 0x100fe400078e000a */
[----:B------:R-:W-:Y:S01]  /*1d10*/  @P5 IMAD.MOV.U32 R8, RZ, RZ, R10 ;  /* 0x000000ffff085224 */ /* 0x000fe200078e000a */
[----:B------:R-:W-:Y:S01]  /*1d20*/  LOP3.LUT R14, R14, R15, RZ, 0xfc, !PT ;  /* 0x0000000f0e0e7212 */ /* 0x000fe200078efcff */
[----:B------:R-:W-:-:S02]  /*1d30*/  @P4 IMAD.MOV.U32 R13, RZ, RZ, R5 ;  /* 0x000000ffff0d4224 */ /* 0x000fc400078e0005 */
[----:B------:R-:W-:Y:S02]  /*1d40*/  @P3 IMAD.MOV.U32 R13, RZ, RZ, R6 ;  /* 0x000000ffff0d3224 */ /* 0x000fe400078e0006 */
[----:B------:R-:W-:Y:S02]  /*1d50*/  @P2 IMAD.MOV.U32 R13, RZ, RZ, R7 ;  /* 0x000000ffff0d2224 */ /* 0x000fe400078e0007 */
[----:B------:R-:W-:Y:S02]  /*1d60*/  @P6 IMAD.MOV.U32 R13, RZ, RZ, R8 ;  /* 0x000000ffff0d6224 */ /* 0x000fe400078e0008 */
[----:B------:R-:W-:Y:S02]  /*1d70*/  IMAD.SHL.U32 R10, R14, 0x4, RZ ;  /* 0x000000040e0a7824 */ /* 0x000fe400078e00ff */
[----:B------:R-:W-:-:S03]  /*1d80*/  FADD R12, R12, R13 ;  /* 0x0000000d0c0c7221 */ /* 0x000fc60000000000 */
[C---:B------:R-:W-:Y:S01]  /*1d90*/  ISETP.EQ.AND P5, PT, R10.reuse, RZ, PT ;  /* 0x000000ff0a00720c */ /* 0x040fe20003fa2270 */
[--C-:B------:R-:W-:Y:S01]  /*1da0*/  @P4 IMAD.MOV.U32 R5, RZ, RZ, R12.reuse ;  /* 0x000000ffff054224 */ /* 0x100fe200078e000c */
[C---:B------:R-:W-:Y:S02]  /*1db0*/  ISETP.EQ.AND P1, PT, R10.reuse, 0x4, PT ;  /* 0x000000040a00780c */ /* 0x040fe40003f22270 */
[C---:B------:R-:W-:Y:S02]  /*1dc0*/  ISETP.EQ.AND P0, PT, R10.reuse, 0x8, PT ;  /* 0x000000080a00780c */ /* 0x040fe40003f02270 */
[----:B------:R-:W-:Y:S01]  /*1dd0*/  ISETP.EQ.AND P4, PT, R10, 0xc, PT ;  /* 0x0000000c0a00780c */ /* 0x000fe20003f82270 */
[----:B------:R-:W-:Y:S01]  /*1de0*/  UIADD3 UR4, UPT, UPT, UR4, 0x13, URZ ;  /* 0x0000001304047890 */ /* 0x000fe2000fffe0ff */
[--C-:B------:R-:W-:Y:S02]  /*1df0*/  @P3 IMAD.MOV.U32 R6, RZ, RZ, R12.reuse ;  /* 0x000000ffff063224 */ /* 0x100fe400078e000c */
[--C-:B------:R-:W-:Y:S01]  /*1e00*/  @P2 IMAD.MOV.U32 R7, RZ, RZ, R12.reuse ;  /* 0x000000ffff072224 */ /* 0x100fe200078e000c */
[----:B------:R-:W-:Y:S01]  /*1e10*/  UISETP.NE.AND UP0, UPT, UR4, 0x40000, UPT ;  /* 0x000400000400788c */ /* 0x000fe2000bf05270 */
[----:B------:R-:W-:-:S02]  /*1e20*/  @P6 IMAD.MOV.U32 R8, RZ, RZ, R12 ;  /* 0x000000ffff086224 */ /* 0x000fc400078e000c */
[----:B------:R-:W-:Y:S02]  /*1e30*/  @P5 IMAD.MOV.U32 R10, RZ, RZ, R5 ;  /* 0x000000ffff0a5224 */ /* 0x000fe400078e0005 */
[----:B------:R-:W-:Y:S02]  /*1e40*/  @P1 IMAD.MOV.U32 R10, RZ, RZ, R6 ;  /* 0x000000ffff0a1224 */ /* 0x000fe400078e0006 */
[----:B------:R-:W-:Y:S02]  /*1e50*/  @P0 IMAD.MOV.U32 R10, RZ, RZ, R7 ;  /* 0x000000ffff0a0224 */ /* 0x000fe400078e0007 */
[----:B------:R-:W-:Y:S01]  /*1e60*/  @P4 IMAD.MOV.U32 R10, RZ, RZ, R8 ;  /* 0x000000ffff0a4224 */ /* 0x000fe200078e0008 */
[----:B------:R-:W-:-:S03]  /*1e70*/  IADD3 R12, P2, PT, R2, 0x4c, RZ ;  /* 0x0000004c020c7810 */ /* 0x000fc60007f5e0ff */
[----:B------:R-:W-:Y:S01]  /*1e80*/  FADD R11, R11, R10 ;  /* 0x0000000a0b0b7221 */ /* 0x000fe20000000000 */
[----:B------:R-:W-:Y:S02]  /*1e90*/  VIADD R9, R9, 0x13 ;  /* 0x0000001309097836 */ /* 0x000fe40000000000 */
[----:B------:R-:W-:Y:S02]  /*1ea0*/  IMAD.X R3, RZ, RZ, R3, P2 ;  /* 0x000000ffff037224 */ /* 0x000fe400010e0603 */
[--C-:B------:R-:W-:Y:S02]  /*1eb0*/  @P5 IMAD.MOV.U32 R5, RZ, RZ, R11.reuse ;  /* 0x000000ffff055224 */ /* 0x100fe400078e000b */
[--C-:B------:R-:W-:Y:S02]  /*1ec0*/  @P1 IMAD.MOV.U32 R6, RZ, RZ, R11.reuse ;  /* 0x000000ffff061224 */ /* 0x100fe400078e000b */
[--C-:B------:R-:W-:Y:S02]  /*1ed0*/  @P0 IMAD.MOV.U32 R7, RZ, RZ, R11.reuse ;  /* 0x000000ffff070224 */ /* 0x100fe400078e000b */
[----:B------:R-:W-:Y:S01]  /*1ee0*/  @P4 IMAD.MOV.U32 R8, RZ, RZ, R11 ;  /* 0x000000ffff084224 */ /* 0x000fe200078e000b */
[----:B------:R-:W-:Y:S06]  /*1ef0*/  BRA.U UP0, `(.L_x_0) ;  /* 0xffffffe100c87547 */ /* 0x000fec000b83ffff */
[----:B------:R-:W0:Y:S01]  /*1f00*/  SHFL.BFLY PT, R2, R5, 0x10, 0x1f ;  /* 0x0e001f0005027f89 */ /* 0x000e2200000e0000 */
[----:B------:R-:W-:-:S03]  /*1f10*/  LOP3.LUT P0, RZ, R4, 0x1f, RZ, 0xc0, !PT ;  /* 0x0000001f04ff7812 */ /* 0x000fc6000780c0ff */
[----:B------:R-:W1:Y:S04]  /*1f20*/  SHFL.BFLY PT, R3, R6, 0x10, 0x1f ;  /* 0x0e001f0006037f89 */ /* 0x000e6800000e0000 */
[----:B------:R-:W2:Y:S04]  /*1f30*/  SHFL.BFLY PT, R10, R7, 0x10, 0x1f ;  /* 0x0e001f00070a7f89 */ /* 0x000ea800000e0000 */
[----:B------:R-:W3:Y:S01]  /*1f40*/  SHFL.BFLY PT, R13, R8, 0x10, 0x1f ;  /* 0x0e001f00080d7f89 */ /* 0x000ee200000e0000 */
[----:B0-----:R-:W-:Y:S01]  /*1f50*/  FADD R2, R2, R5 ;  /* 0x0000000502027221 */ /* 0x001fe20000000000 */
[----:B-1----:R-:W-:-:S04]  /*1f60*/  FADD R9, R3, R6 ;  /* 0x0000000603097221 */ /* 0x002fc80000000000 */
[----:B------:R-:W0:Y:S01]  /*1f70*/  SHFL.BFLY PT, R3, R2, 0x8, 0x1f ;  /* 0x0d001f0002037f89 */ /* 0x000e2200000e0000 */
[----:B--2---:R-:W-:-:S03]  /*1f80*/  FADD R11, R10, R7 ;  /* 0x000000070a0b7221 */ /* 0x004fc60000000000 */
[----:B------:R-:W1:Y:S01]  /*1f90*/  SHFL.BFLY PT, R10, R9, 0x8, 0x1f ;  /* 0x0d001f00090a7f89 */ /* 0x000e6200000e0000 */
[----:B---3--:R-:W-:-:S03]  /*1fa0*/  FADD R13, R13, R8 ;  /* 0x000000080d0d7221 */ /* 0x008fc60000000000 */
        /* <DEDUP_REMOVED lines=20> */
[----:B------:R0:W1:Y:S01]  /*20f0*/  SHFL.BFLY PT, R4, R5, 0x1, 0x1f ;  /* 0x0c201f0005047f89 */ /* 0x00006200000e0000 */
[----:B--2---:R-:W-:-:S03]  /*2100*/  FADD R10, R9, R8 ;  /* 0x00000008090a7221 */ /* 0x004fc60000000000 */
[----:B------:R0:W2:Y:S01]  /*2110*/  SHFL.BFLY PT, R8, R7, 0x1, 0x1f ;  /* 0x0c201f0007087f89 */ /* 0x0000a200000e0000 */
[----:B---3--:R-:W-:-:S03]  /*2120*/  FADD R16, R15, R16 ;  /* 0x000000100f107221 */ /* 0x008fc60000000000 */
[----:B------:R0:W3:Y:S04]  /*2130*/  SHFL.BFLY PT, R11, R10, 0x1, 0x1f ;  /* 0x0c201f000a0b7f89 */ /* 0x0000e800000e0000 */
[----:B------:R0:W4:Y:S01]  /*2140*/  SHFL.BFLY PT, R13, R16, 0x1, 0x1f ;  /* 0x0c201f00100d7f89 */ /* 0x00012200000e0000 */
[----:B------:R-:W-:Y:S05]  /*2150*/  @P0 EXIT ;  /* 0x000000000000094d */ /* 0x000fea0003800000 */
[----:B------:R-:W5:Y:S01]  /*2160*/  LDC.64 R2, c[0x0][0x388] ;  /* 0x0000e200ff027b82 */ /* 0x000f620000000a00 */
[----:B-1----:R-:W-:Y:S01]  /*2170*/  FADD R4, R5, R4 ;  /* 0x0000000405047221 */ /* 0x002fe20000000000 */
[----:B0-2---:R-:W-:Y:S01]  /*2180*/  FADD R7, R7, R8 ;  /* 0x0000000807077221 */ /* 0x005fe20000000000 */
[----:B---3--:R-:W-:Y:S01]  /*2190*/  FADD R11, R10, R11 ;  /* 0x0000000b0a0b7221 */ /* 0x008fe20000000000 */
[----:B----4-:R-:W-:Y:S02]  /*21a0*/  FADD R5, R16, R13 ;  /* 0x0000000d10057221 */ /* 0x010fe40000000000 */
[----:B------:R-:W-:-:S04]  /*21b0*/  FADD R4, R4, R7 ;  /* 0x0000000704047221 */ /* 0x000fc80000000000 */
[----:B------:R-:W-:-:S04]  /*21c0*/  FADD R4, R11, R4 ;  /* 0x000000040b047221 */ /* 0x000fc80000000000 */
[----:B------:R-:W-:Y:S01]  /*21d0*/  FADD R5, R5, R4 ;  /* 0x0000000405057221 */ /* 0x000fe20000000000 */
[----:B-----5:R-:W-:-:S05]  /*21e0*/  IMAD.WIDE.U32 R2, R0, 0x4, R2 ;  /* 0x0000000400027825 */ /* 0x020fca00078e0002 */
[----:B------:R-:W-:Y:S01]  /*21f0*/  REDG.E.ADD.F32.FTZ.RN.STRONG.GPU desc[UR6][R2.64], R5 ;  /* 0x00000005020079a6 */ /* 0x000fe2000c12f306 */
[----:B------:R-:W-:Y:S05]  /*2200*/  EXIT ;  /* 0x000000000000794d */ /* 0x000fea0003800000 */
.L_x_1:
[----:B------:R-:W-:-:S00]  /*2210*/  BRA `(.L_x_1) ;  /* 0xfffffffc00fc7947 */ /* 0x000fc0000383ffff */
[----:B------:R-:W-:-:S00]  /*2220*/  NOP ;  /* 0x0000000000007918 */ /* 0x000fc00000000000 */
        /* <DEDUP_REMOVED lines=13> */
.L_x_3:


//--------------------- .text._Z15set_prior_probsILi13ELi2ELi10EEvPf --------------------------
	.section	.text._Z15set_prior_probsILi13ELi2ELi10EEvPf,"ax",@progbits
	.align	128
        .global         _Z15set_prior_probsILi13ELi2ELi10EEvPf
        .type           _Z15set_prior_probsILi13ELi2ELi10EEvPf,@function
        .size           _Z15set_prior_probsILi13ELi2ELi10EEvPf,(.L_x_4 - _Z15set_prior_probsILi13ELi2ELi10EEvPf)
        .other          _Z15set_prior_probsILi13ELi2ELi10EEvPf,@"STO_CUDA_ENTRY STV_DEFAULT"
_Z15set_prior_probsILi13ELi2ELi10EEvPf:
.text._Z15set_prior_probsILi13ELi2ELi10EEvPf:
[----:B------:R-:W-:Y:S01]  /*0000*/  LDC R1, c[0x0][0x37c] ;  /* 0x0000df00ff017b82 */ /* 0x000fe20000000800 */
[----:B------:R-:W0:Y:S07]  /*0010*/  S2R R3, SR_TID.X ;  /* 0x0000000000037919 */ /* 0x000e2e0000002100 */
[----:B------:R-:W0:Y:S01]  /*0020*/  S2UR UR4, SR_CTAID.X ;  /* 0x00000000000479c3 */ /* 0x000e220000002500 */
[----:B------:R-:W-:-:S07]  /*0030*/  IMAD.MOV.U32 R0, RZ, RZ, 0x3f666666 ;  /* 0x3f666666ff007424 */ /* 0x000fce00078e00ff */
[----:B------:R-:W0:Y:S02]  /*0040*/  LDC R2, c[0x0][0x360] ;  /* 0x0000d800ff027b82 */ /* 0x000e240000000800 */
[----:B0-----:R-:W-:Y:S01]  /*0050*/  IMAD R2, R2, UR4, R3 ;  /* 0x0000000402027c24 */ /* 0x001fe2000f8e0203 */
[----:B------:R-:W0:Y:S04]  /*0060*/  LDCU.64 UR4, c[0x0][0x358] ;  /* 0x00006b00ff0477ac */ /* 0x000e280008000a00 */
[C---:B------:R-:W-:Y:S02]  /*0070*/  LOP3.LUT R3, R2.reuse, 0x1, RZ, 0xc0, !PT ;  /* 0x0000000102037812 */ /* 0x040fe400078ec0ff */
[----:B------:R-:W-:Y:S02]  /*0080*/  R2P PR, R2, 0x7e ;  /* 0x0000007e02007804 */ /* 0x000fe40000000000 */
[----:B------:R-:W-:-:S03]  /*0090*/  ISETP.NE.U32.AND P0, PT, R3, 0x1, PT ;  /* 0x000000010300780c */ /* 0x000fc60003f05070 */
[C---:B------:R-:W-:Y:S02]  /*00a0*/  FSEL R4, R0.reuse, 0.10000000149011611938, P1 ;  /* 0x3dcccccd00047808 */ /* 0x040fe40000800000 */
[C---:B------:R-:W-:Y:S02]  /*00b0*/  FSEL R3, R0.reuse, 0.10000000149011611938, !P0 ;  /* 0x3dcccccd00037808 */ /* 0x040fe40004000000 */
[----:B------:R-:W-:Y:S02]  /*00c0*/  FSEL R6, R0, 0.10000000149011611938, P2 ;  /* 0x3dcccccd00067808 */ /* 0x000fe40001000000 */
[----:B------:R-:W-:Y:S01]  /*00d0*/  LOP3.LUT P0, RZ, R2, 0x80, RZ, 0xc0, !PT ;  /* 0x0000008002ff7812 */ /* 0x000fe2000780c0ff */
[----:B------:R-:W-:Y:S01]  /*00e0*/  FMUL R3, R3, R4 ;  /* 0x0000000403037220 */ /* 0x000fe20000400000 */
[----:B------:R-:W-:-:S03]  /*00f0*/  FSEL R4, R0, 0.10000000149011611938, P3 ;  /* 0x3dcccccd00047808 */ /* 0x000fc60001800000 */
[----:B------:R-:W-:Y:S01]  /*0100*/  FMUL R3, R3, R6 ;  /* 0x0000000603037220 */ /* 0x000fe20000400000 */
[----:B------:R-:W-:-:S03]  /*0110*/  FSEL R6, R0, 0.10000000149011611938, P4 ;  /* 0x3dcccccd00067808 */ /* 0x000fc60002000000 */
[----:B------:R-:W-:Y:S01]  /*0120*/  FMUL R3, R3, R4 ;  /* 0x0000000403037220 */ /* 0x000fe20000400000 */
[----:B------:R-:W-:-:S03]  /*0130*/  FSEL R4, R0, 0.10000000149011611938, P5 ;  /* 0x3dcccccd00047808 */ /* 0x000fc60002800000 */
[----:B------:R-:W-:Y:S01]  /*0140*/  FMUL R3, R3, R6 ;  /* 0x0000000603037220 */ /* 0x000fe20000400000 */
[----:B------:R-:W-:-:S03]  /*0150*/  FSEL R6, R0, 0.10000000149011611938, P6 ;  /* 0x3dcccccd00067808 */ /* 0x000fc60003000000 */
[----:B------:R-:W-:Y:S01]  /*0160*/  FMUL R3, R3, R4 ;  /* 0x0000000403037220 */ /* 0x000fe20000400000 */
[----:B------:R-:W-:Y:S02]  /*0170*/  FSEL R4, R0, 0.10000000149011611938, P0 ;  /* 0x3dcccccd00047808 */ /* 0x000fe40000000000 */
[----:B------:R-:W-:Y:S01]  /*0180*/  R2P PR, R2.B1, 0x7f ;  /* 0x0000007f02007804 */ /* 0x000fe20000001000 */
[----:B------:R-:W-:-:S04]  /*0190*/  FMUL R3, R3, R6 ;  /* 0x0000000603037220 */ /* 0x000fc80000400000 */
[C---:B------:R-:W-:Y:S01]  /*01a0*/  FSEL R6, R0.reuse, 0.10000000149011611938, P0 ;  /* 0x3dcccccd00067808 */ /* 0x040fe20000000000 */
[----:B------:R-:W-:Y:S01]  /*01b0*/  FMUL R3, R3, R4 ;  /* 0x0000000403037220 */ /* 0x000fe20000400000 */
        /* <DEDUP_REMOVED lines=18> */
[C---:B------:R-:W-:Y:S02]  /*02e0*/  FSEL R4, R0.reuse, 0.10000000149011611938, P1 ;  /* 0x3dcccccd00047808 */ /* 0x040fe40000800000 */
[C---:B------:R-:W-:Y:S01]  /*02f0*/  FSEL R8, R0.reuse, 0.10000000149011611938, P3 ;  /* 0x3dcccccd00087808 */ /* 0x040fe20001800000 */
[----:B------:R-:W-:Y:S01]  /*0300*/  FMUL R3, R3, R6 ;  /* 0x0000000603037220 */ /* 0x000fe20000400000 */
[----:B------:R-:W-:Y:S02]  /*0310*/  FSEL R6, R0, 0.10000000149011611938, P2 ;  /* 0x3dcccccd00067808 */ /* 0x000fe40001000000 */
[C---:B------:R-:W-:Y:S01]  /*0320*/  LOP3.LUT P2, RZ, R2.reuse, 0x800000, RZ, 0xc0, !PT ;  /* 0x0080000002ff7812 */ /* 0x040fe2000784c0ff */
[----:B------:R-:W-:Y:S02]  /*0330*/  FMUL R3, R3, R4 ;  /* 0x0000000403037220 */ /* 0x000fe40000400000 */
[----:B------:R-:W1:Y:S01]  /*0340*/  LDC.64 R4, c[0x0][0x380] ;  /* 0x0000e000ff047b82 */ /* 0x000e620000000a00 */
[----:B------:R-:W-:Y:S01]  /*0350*/  R2P PR, R2.B3, 0x3 ;  /* 0x0000000302007804 */ /* 0x000fe20000003000 */
        /* <DEDUP_REMOVED lines=9> */
[C---:B------:R-:W-:Y:S02]  /*03f0*/  FSEL R6, R0.reuse, 0.10000000149011611938, P0 ;  /* 0x3dcccccd00067808 */ /* 0x040fe40000000000 */
[----:B------:R-:W-:Y:S01]  /*0400*/  FSEL R0, R0, 0.10000000149011611938, P1 ;  /* 0x3dcccccd00007808 */ /* 0x000fe20000800000 */
[----:B------:R-:W-:Y:S01]  /*0410*/  FMUL R3, R3, R8 ;  /* 0x0000000803037220 */ /* 0x000fe20000400000 */
[----:B-1----:R-:W-:-:S04]  /*0420*/  IMAD.WIDE R4, R2, 0x4, R4 ;  /* 0x0000000402047825 */ /* 0x002fc800078e0204 */
[----:B------:R-:W-:-:S04]  /*0430*/  FMUL R3, R3, R6 ;  /* 0x0000000603037220 */ /* 0x000fc80000400000 */
[----:B------:R-:W-:-:S05]  /*0440*/  FMUL R3, R3, R0 ;  /* 0x0000000003037220 */ /* 0x000fca0000400000 */
[----:B0-----:R-:W-:Y:S01]  /*0450*/  STG.E desc[UR4][R4.64], R3 ;  /* 0x0000000304007986 */ /* 0x001fe2000c101904 */
[----:B------:R-:W-:Y:S05]  /*0460*/  EXIT ;  /* 0x000000000000794d */ /* 0x000fea0003800000 */
.L_x_2:
        /* <DEDUP_REMOVED lines=9> */
.L_x_4:


//--------------------- .nv.shared.reserved.0     --------------------------
	.section	.nv.shared.reserved.0,"aw",@nobits
	.weak		__nv_reservedSMEM_offset_0_alias
	.size		__nv_reservedSMEM_offset_0_alias, 0, 64
	.other		__nv_reservedSMEM_offset_0_alias,@"STO_CUDA_RESERVED_SHARED STV_DEFAULT"
__nv_reservedSMEM_offset_0_alias:
	.zero		0
	.zero		64


//--------------------- .nv.constant0._Z4BBPAILi13ELi2ELi8EEvPKfPf --------------------------
	.section	.nv.constant0._Z4BBPAILi13ELi2ELi8EEvPKfPf,"a",@progbits
	.sectionflags	@""
	.align	4
.nv.constant0._Z4BBPAILi13ELi2ELi8EEvPKfPf:
	.zero		912


//--------------------- .nv.constant0._Z15set_prior_probsILi13ELi2ELi10EEvPf --------------------------
	.section	.nv.constant0._Z15set_prior_probsILi13ELi2ELi10EEvPf,"a",@progbits
	.sectionflags	@""
	.align	4
.nv.constant0._Z15set_prior_probsILi13ELi2ELi10EEvPf:
	.zero		904


//--------------------- SYMBOLS --------------------------

	.type		.nv.reservedSmem.offset0,@object
	.size		.nv.reservedSmem.offset0,0x4
